# CuTe-DSL kernel — source=cudnn_frontend_dsl family=gemm_swiglu
# config = {"ab_dtype": "BFloat16", "c_dtype": "BFloat16", "mma_mn": [256, 256], "cluster_mn": [4, 1]}


// ===== COMPILED SASS (sm_100a) =====

	.target	sm_100a

	.elftype	@"ET_EXEC"


//--------------------- .note.nv.tkinfo           --------------------------
	.section	.note.nv.tkinfo,"",@"SHT_NOTE"
	.sectionflags	@"SHF_NOTE_NV_TKINFO"
	.tkinfo
        /*0018*/ 	.word	0x00000081
        /*0030*/ 	.string	""
        /*0030*/ 	.string	"ptxas"
        /*0030*/ 	.string	"Cuda compilation tools, release 12.9, V12.9.83"
        /*0030*/ 	.string	"Build system must define TOOLS_VERSION_EXTENDED"
        /*0030*/ 	.string	"-O 3 -arch sm_100a "



//--------------------- .note.nv.cuver            --------------------------
	.section	.note.nv.cuver,"",@"SHT_NOTE"
	.sectionflags	@"SHF_NOTE_NV_CUVER"
        /*0018*/ 	.short	0x0001
        /*001a*/ 	.short	0x0064
        /*001c*/ 	.short	0x0001
        /*001e*/ 	.short	0x0000
        /*0020*/ 	.short	0x0001
        /*0022*/ 	.short	0x0000


//--------------------- .nv.info                  --------------------------
	.section	.nv.info,"",@"SHT_CUDA_INFO"
	.align	4


	//----- nvinfo : EIATTR_REGCOUNT
	.align		4
        /*0000*/ 	.byte	0x04, 0x2f
        /*0002*/ 	.short	(.L_6 - .L_5)
	.align		4
.L_5:
        /*0004*/ 	.word	index@(kernel_cutlass_kernel_cudnngemm_swigludense_gemm_persistent_swigluPersistentDenseGemmKernel_object_at__TiledMMA_ThrLayoutVMNK21111000_PermutationMNK____MMAAtom_ThrID21_ShapeMNK25625616_TV_0)
        /*0008*/ 	.word	0x00000060


	//----- nvinfo : EIATTR_FRAME_SIZE
	.align		4
.L_6:
        /*000c*/ 	.byte	0x04, 0x11
        /*000e*/ 	.short	(.L_8 - .L_7)
	.align		4
.L_7:
        /*0010*/ 	.word	index@($__internal_2_$__cuda_sm10x_tcgen05_guardrail_trap_unallocated_columns_being_dealloced)
        /*0014*/ 	.word	0x00000000


	//----- nvinfo : EIATTR_FRAME_SIZE
	.align		4
.L_8:
        /*0018*/ 	.byte	0x04, 0x11
        /*001a*/ 	.short	(.L_10 - .L_9)
	.align		4
.L_9:
        /*001c*/ 	.word	index@($__internal_1_$__cuda_sm10x_tcgen05_guardrail_trap_phase_invalid_during_alloc)
        /*0020*/ 	.word	0x00000000


	//----- nvinfo : EIATTR_FRAME_SIZE
	.align		4
.L_10:
        /*0024*/ 	.byte	0x04, 0x11
        /*0026*/ 	.short	(.L_12 - .L_11)
	.align		4
.L_11:
        /*0028*/ 	.word	index@($__internal_0_$__cuda_sm10x_tcgen05_guardrail_trap_col_being_dealloced_not_returned_by_alloc)
        /*002c*/ 	.word	0x00000000


	//----- nvinfo : EIATTR_FRAME_SIZE
	.align		4
.L_12:
        /*0030*/ 	.byte	0x04, 0x11
        /*0032*/ 	.short	(.L_14 - .L_13)
	.align		4
.L_13:
        /*0034*/ 	.word	index@(kernel_cutlass_kernel_cudnngemm_swigludense_gemm_persistent_swigluPersistentDenseGemmKernel_object_at__TiledMMA_ThrLayoutVMNK21111000_PermutationMNK____MMAAtom_ThrID21_ShapeMNK25625616_TV_0)
        /*0038*/ 	.word	0x00000000


	//----- nvinfo : EIATTR_MIN_STACK_SIZE
	.align		4
.L_14:
        /*003c*/ 	.byte	0x04, 0x12
        /*003e*/ 	.short	(.L_16 - .L_15)
	.align		4
.L_15:
        /*0040*/ 	.word	index@(kernel_cutlass_kernel_cudnngemm_swigludense_gemm_persistent_swigluPersistentDenseGemmKernel_object_at__TiledMMA_ThrLayoutVMNK21111000_PermutationMNK____MMAAtom_ThrID21_ShapeMNK25625616_TV_0)
        /*0044*/ 	.word	0x00000000
.L_16:


//--------------------- .nv.info.kernel_cutlass_kernel_cudnngemm_swigludense_gemm_persistent_swigluPersistentDenseGemmKernel_object_at__TiledMMA_ThrLayoutVMNK21111000_PermutationMNK____MMAAtom_ThrID21_ShapeMNK25625616_TV_0 --------------------------
	.section	.nv.info.kernel_cutlass_kernel_cudnngemm_swigludense_gemm_persistent_swigluPersistentDenseGemmKernel_object_at__TiledMMA_ThrLayoutVMNK21111000_PermutationMNK____MMAAtom_ThrID21_ShapeMNK25625616_TV_0,"",@"SHT_CUDA_INFO"
	.sectionflags	@""
	.align	4


	//----- nvinfo : EIATTR_CUDA_API_VERSION
	.align		4
        /*0000*/ 	.byte	0x04, 0x37
        /*0002*/ 	.short	(.L_18 - .L_17)
.L_17:
        /*0004*/ 	.word	0x00000081


	//----- nvinfo : EIATTR_KPARAM_INFO
	.align		4
.L_18:
        /*0008*/ 	.byte	0x04, 0x17
        /*000a*/ 	.short	(.L_20 - .L_19)
.L_19:
        /*000c*/ 	.word	0x00000000
        /*0010*/ 	.short	0x0008
        /*0012*/ 	.short	0x0264
        /*0014*/ 	.byte	0x00, 0xf0, 0x11, 0x00


	//----- nvinfo : EIATTR_KPARAM_INFO
	.align		4
.L_20:
        /*0018*/ 	.byte	0x04, 0x17
        /*001a*/ 	.short	(.L_22 - .L_21)
.L_21:
        /*001c*/ 	.word	0x00000000
        /*0020*/ 	.short	0x0007
        /*0022*/ 	.short	0x0258
        /*0024*/ 	.byte	0x00, 0xf0, 0x31, 0x00


	//----- nvinfo : EIATTR_KPARAM_INFO
	.align		4
.L_22:
        /*0028*/ 	.byte	0x04, 0x17
        /*002a*/ 	.short	(.L_24 - .L_23)
.L_23:
        /*002c*/ 	.word	0x00000000
        /*0030*/ 	.short	0x0006
        /*0032*/ 	.short	0x024c
        /*0034*/ 	.byte	0x00, 0xf0, 0x31, 0x00


	//----- nvinfo : EIATTR_KPARAM_INFO
	.align		4
.L_24:
        /*0038*/ 	.byte	0x04, 0x17
        /*003a*/ 	.short	(.L_26 - .L_25)
.L_25:
        /*003c*/ 	.word	0x00000000
        /*0040*/ 	.short	0x0005
        /*0042*/ 	.short	0x0240
        /*0044*/ 	.byte	0x00, 0xf0, 0x31, 0x00


	//----- nvinfo : EIATTR_KPARAM_INFO
	.align		4
.L_26:
        /*0048*/ 	.byte	0x04, 0x17
        /*004a*/ 	.short	(.L_28 - .L_27)
.L_27:
        /*004c*/ 	.word	0x00000000
        /*0050*/ 	.short	0x0004
        /*0052*/ 	.short	0x01c0
        /*0054*/ 	.byte	0x00, 0xf0, 0x01, 0x02


	//----- nvinfo : EIATTR_KPARAM_INFO
	.align		4
.L_28:
        /*0058*/ 	.byte	0x04, 0x17
        /*005a*/ 	.short	(.L_30 - .L_29)
.L_29:
        /*005c*/ 	.word	0x00000000
        /*0060*/ 	.short	0x0003
        /*0062*/ 	.short	0x0140
        /*0064*/ 	.byte	0x00, 0xf0, 0x01, 0x02


	//----- nvinfo : EIATTR_KPARAM_INFO
	.align		4
.L_30:
        /*0068*/ 	.byte	0x04, 0x17
        /*006a*/ 	.short	(.L_32 - .L_31)
.L_31:
        /*006c*/ 	.word	0x00000000
        /*0070*/ 	.short	0x0002
        /*0072*/ 	.short	0x00c0
        /*0074*/ 	.byte	0x00, 0xf0, 0x01, 0x02


	//----- nvinfo : EIATTR_KPARAM_INFO
	.align		4
.L_32:
        /*0078*/ 	.byte	0x04, 0x17
        /*007a*/ 	.short	(.L_34 - .L_33)
.L_33:
        /*007c*/ 	.word	0x00000000
        /*0080*/ 	.short	0x0001
        /*0082*/ 	.short	0x0040
        /*0084*/ 	.byte	0x00, 0xf0, 0x01, 0x02


	//----- nvinfo : EIATTR_KPARAM_INFO
	.align		4
.L_34:
        /*0088*/ 	.byte	0x04, 0x17
        /*008a*/ 	.short	(.L_36 - .L_35)
.L_35:
        /*008c*/ 	.word	0x00000000
        /*0090*/ 	.short	0x0000
        /*0092*/ 	.short	0x0000
        /*0094*/ 	.byte	0x00, 0xf0, 0x0d, 0x00


	//----- nvinfo : EIATTR_AT_ENTRY_FRAGMENTS
	.align		4
.L_36:
        /*0098*/ 	.byte	0x04, 0x4f
        /*009a*/ 	.short	(.L_38 - .L_37)


	//   ....[0]....
.L_37:
        /*009c*/ 	.word	0x00000004


	//   ....[1]....
        /*00a0*/ 	.word	0x00000005


	//----- nvinfo : EIATTR_RESERVED_SMEM_USED
	.align		4
.L_38:
        /*00a4*/ 	.byte	0x01, 0x41
	.zero		2


	//----- nvinfo : EIATTR_SPARSE_MMA_MASK
	.align		4
        /*00a8*/ 	.byte	0x03, 0x50
        /*00aa*/ 	.short	0x0000


	//----- nvinfo : EIATTR_TCGEN05_2CTA_USED
	.align		4
        /*00ac*/ 	.byte	0x01, 0x52
	.zero		2


	//----- nvinfo : EIATTR_MAXREG_COUNT
	.align		4
        /*00b0*/ 	.byte	0x03, 0x1b
        /*00b2*/ 	.short	0x00ff


	//----- nvinfo : EIATTR_NUM_BARRIERS
	.align		4
        /*00b4*/ 	.byte	0x02, 0x4c
        /*00b6*/ 	.byte	0x03
	.zero		1


	//----- nvinfo : EIATTR_INT_WARP_WIDE_INSTR_OFFSETS
	.align		4
        /*00b8*/ 	.byte	0x04, 0x31
        /*00ba*/ 	.short	(.L_40 - .L_39)


	//   ....[0]....
.L_39:
        /*00bc*/ 	.word	0x000046a0


	//   ....[1]....
        /*00c0*/ 	.word	0x000046d0


	//----- nvinfo : EIATTR_COOP_GROUP_MASK_REGIDS
	.align		4
.L_40:
        /*00c4*/ 	.byte	0x04, 0x29
        /*00c6*/ 	.short	(.L_42 - .L_41)


	//   ....[0]....
.L_41:
        /*00c8*/ 	.word	0xffffffff


	//   ....[1]....
        /*00cc*/ 	.word	0xffffffff


	//   ....[2]....
        /*00d0*/ 	.word	0xffffffff


	//   ....[3]....
        /*00d4*/ 	.word	0xffffffff


	//   ....[4]....
        /*00d8*/ 	.word	0xffffffff


	//   ....[5]....
        /*00dc*/ 	.word	0xffffffff


	//   ....[6]....
        /*00e0*/ 	.word	0xffffffff


	//----- nvinfo : EIATTR_COOP_GROUP_INSTR_OFFSETS
	.align		4
.L_42:
        /*00e4*/ 	.byte	0x04, 0x28
        /*00e6*/ 	.short	(.L_44 - .L_43)


	//   ....[0]....
.L_43:
        /*00e8*/ 	.word	0x00000430


	//   ....[1]....
        /*00ec*/ 	.word	0x00000650


	//   ....[2]....
        /*00f0*/ 	.word	0x000007a0


	//   ....[3]....
        /*00f4*/ 	.word	0x00001c30


	//   ....[4]....
        /*00f8*/ 	.word	0x00002240


	//   ....[5]....
        /*00fc*/ 	.word	0x00004520


	//   ....[6]....
        /*0100*/ 	.word	0x00004780


	//----- nvinfo : EIATTR_VRC_CTA_INIT_COUNT
	.align		4
.L_44:
        /*0104*/ 	.byte	0x02, 0x4a
        /*0106*/ 	.byte	0x80
	.zero		1


	//----- nvinfo : EIATTR_MBARRIER_INSTR_OFFSETS
	.align		4
        /*0108*/ 	.byte	0x04, 0x39
        /*010a*/ 	.short	(.L_46 - .L_45)


	//   ....[0]....
.L_45:
        /*010c*/ 	.word	0x00000340
        /*0110*/ 	.word	0x000000ff
        /*0114*/ 	.word	0x00000000
        /*0118*/ 	.short	0x0100
        /*011a*/ 	.byte	0x06
	.zero		1


	//   ....[1]....
        /*011c*/ 	.word	0x00000350
        /*0120*/ 	.word	0x000000ff
        /*0124*/ 	.word	0x00000008
        /*0128*/ 	.short	0x0100
        /*012a*/ 	.byte	0x06
	.zero		1


	//   ....[2]....
        /*012c*/ 	.word	0x00000360
        /*0130*/ 	.word	0x000000ff
        /*0134*/ 	.word	0x00000010
        /*0138*/ 	.short	0x0100
        /*013a*/ 	.byte	0x06
	.zero		1


	//   ....[3]....
        /*013c*/ 	.word	0x00000370
        /*0140*/ 	.word	0x000000ff
        /*0144*/ 	.word	0x00000018
        /*0148*/ 	.short	0x0100
        /*014a*/ 	.byte	0x06
	.zero		1


	//   ....[4]....
        /*014c*/ 	.word	0x00000380
        /*0150*/ 	.word	0x000000ff
        /*0154*/ 	.word	0x00000020
        /*0158*/ 	.short	0x0100
        /*015a*/ 	.byte	0x06
	.zero		1


	//   ....[5]....
        /*015c*/ 	.word	0x00000390
        /*0160*/ 	.word	0x000000ff
        /*0164*/ 	.word	0x00000028
        /*0168*/ 	.short	0x0100
        /*016a*/ 	.byte	0x06
	.zero		1


	//   ....[6]....
        /*016c*/ 	.word	0x000003a0
        /*0170*/ 	.word	0x000000ff
        /*0174*/ 	.word	0x00000030
        /*0178*/ 	.short	0x0100
        /*017a*/ 	.byte	0x06
	.zero		1


	//   ....[7]....
        /*017c*/ 	.word	0x000003b0
        /*0180*/ 	.word	0x000000ff
        /*0184*/ 	.word	0x00000038
        /*0188*/ 	.short	0x0100
        /*018a*/ 	.byte	0x06
	.zero		1


	//   ....[8]....
        /*018c*/ 	.word	0x000003c0
        /*0190*/ 	.word	0x000000ff
        /*0194*/ 	.word	0x00000040
        /*0198*/ 	.short	0x0100
        /*019a*/ 	.byte	0x06
	.zero		1


	//   ....[9]....
        /*019c*/ 	.word	0x000003d0
        /*01a0*/ 	.word	0x000000ff
        /*01a4*/ 	.word	0x00000048
        /*01a8*/ 	.short	0x0100
        /*01aa*/ 	.byte	0x06
	.zero		1


	//   ....[10]....
        /*01ac*/ 	.word	0x000005c0
        /*01b0*/ 	.word	0x000000ff
        /*01b4*/ 	.word	0x00000050
        /*01b8*/ 	.short	0x0100
        /*01ba*/ 	.byte	0x06
	.zero		1


	//   ....[11]....
        /*01bc*/ 	.word	0x000005d0
        /*01c0*/ 	.word	0x000000ff
        /*01c4*/ 	.word	0x00000058
        /*01c8*/ 	.short	0x0100
        /*01ca*/ 	.byte	0x06
	.zero		1


	//   ....[12]....
        /*01cc*/ 	.word	0x000005e0
        /*01d0*/ 	.word	0x000000ff
        /*01d4*/ 	.word	0x00000060
        /*01d8*/ 	.short	0x0100
        /*01da*/ 	.byte	0x06
	.zero		1


	//   ....[13]....
        /*01dc*/ 	.word	0x000005f0
        /*01e0*/ 	.word	0x000000ff
        /*01e4*/ 	.word	0x00000068
        /*01e8*/ 	.short	0x0100
        /*01ea*/ 	.byte	0x06
	.zero		1


	//   ....[14]....
        /*01ec*/ 	.word	0x00000740
        /*01f0*/ 	.word	0x000000ff
        /*01f4*/ 	.word	0x00000070
        /*01f8*/ 	.short	0x0100
        /*01fa*/ 	.byte	0x05
	.zero		1


	//   ....[15]....
        /*01fc*/ 	.word	0x00000bd0
        /*0200*/ 	.word	0x000000ff
        /*0204*/ 	.word	0x00000028
        /*0208*/ 	.short	0x010a
        /*020a*/ 	.byte	0x06
	.zero		1


	//   ....[16]....
        /*020c*/ 	.word	0x00000d10
        /*0210*/ 	.word	0x000000ff
        /*0214*/ 	.word	0x00000028
        /*0218*/ 	.short	0x010a
        /*021a*/ 	.byte	0x09
	.zero		1


	//   ....[17]....
        /*021c*/ 	.word	0x00000ef0
        /*0220*/ 	.word	0x000000ff
        /*0224*/ 	.word	0x00000028
        /*0228*/ 	.short	0x010a
        /*022a*/ 	.byte	0x24
	.zero		1


	//   ....[18]....
        /*022c*/ 	.word	0x00001240
        /*0230*/ 	.word	0x000000ff
        /*0234*/ 	.word	0x00000028
        /*0238*/ 	.short	0x010a
        /*023a*/ 	.byte	0x04
	.zero		1


	//   ....[19]....
        /*023c*/ 	.word	0x000016c0
        /*0240*/ 	.word	0x000000ff
        /*0244*/ 	.word	0x00000000
        /*0248*/ 	.short	0x010a
        /*024a*/ 	.byte	0x06
	.zero		1


	//   ....[20]....
        /*024c*/ 	.word	0x000016d0
        /*0250*/ 	.word	0x000000ff
        /*0254*/ 	.word	0x00000060
        /*0258*/ 	.short	0x010a
        /*025a*/ 	.byte	0x07
	.zero		1


	//   ....[21]....
        /*025c*/ 	.word	0x00001860
        /*0260*/ 	.word	0x000000ff
        /*0264*/ 	.word	0x00000000
        /*0268*/ 	.short	0x010a
        /*026a*/ 	.byte	0x05
	.zero		1


	//   ....[22]....
        /*026c*/ 	.word	0x00001a10
        /*0270*/ 	.word	0x000000ff
        /*0274*/ 	.word	0x00000000
        /*0278*/ 	.short	0x010a
        /*027a*/ 	.byte	0x06
	.zero		1


	//   ....[23]....
        /*027c*/ 	.word	0x00001bb0
        /*0280*/ 	.word	0x00000000
        /*0284*/ 	.word	0x00000060
        /*0288*/ 	.short	0x010a
        /*028a*/ 	.byte	0xff
	.zero		1


	//   ....[24]....
        /*028c*/ 	.word	0x00001eb0
        /*0290*/ 	.word	0x00000000
        /*0294*/ 	.word	0x00000000
        /*0298*/ 	.short	0x010a
        /*029a*/ 	.byte	0xff
	.zero		1


	//   ....[25]....
        /*029c*/ 	.word	0x00001ed0
        /*02a0*/ 	.word	0x00000000
        /*02a4*/ 	.word	0x00000000
        /*02a8*/ 	.short	0x010a
        /*02aa*/ 	.byte	0xff
	.zero		1


	//   ....[26]....
        /*02ac*/ 	.word	0x000020b0
        /*02b0*/ 	.word	0x00000008
        /*02b4*/ 	.word	0x00000000
        /*02b8*/ 	.short	0x010a
        /*02ba*/ 	.byte	0xff
	.zero		1


	//   ....[27]....
        /*02bc*/ 	.word	0x000020d0
        /*02c0*/ 	.word	0x00000008
        /*02c4*/ 	.word	0x00000000
        /*02c8*/ 	.short	0x010a
        /*02ca*/ 	.byte	0xff
	.zero		1


	//   ....[28]....
        /*02cc*/ 	.word	0x000021c0
        /*02d0*/ 	.word	0x00000008
        /*02d4*/ 	.word	0x00000000
        /*02d8*/ 	.short	0x0101
        /*02da*/ 	.byte	0xff
	.zero		1


	//   ....[29]....
        /*02dc*/ 	.word	0x00002880
        /*02e0*/ 	.word	0x000000ff
        /*02e4*/ 	.word	0x00000050
        /*02e8*/ 	.short	0x010a
        /*02ea*/ 	.byte	0x1a
	.zero		1


	//   ....[30]....
        /*02ec*/ 	.word	0x000041e0
        /*02f0*/ 	.word	0x000000ff
        /*02f4*/ 	.word	0x00000000
        /*02f8*/ 	.short	0x0101
        /*02fa*/ 	.byte	0x1a
	.zero		1


	//   ....[31]....
        /*02fc*/ 	.word	0x000044f0
        /*0300*/ 	.word	0x00000005
        /*0304*/ 	.word	0x00000000
        /*0308*/ 	.short	0x0101
        /*030a*/ 	.byte	0xff
	.zero		1


	//   ....[32]....
        /*030c*/ 	.word	0x00004500
        /*0310*/ 	.word	0x00000002
        /*0314*/ 	.word	0x00000070
        /*0318*/ 	.short	0x010a
        /*031a*/ 	.byte	0xff
	.zero		1


	//   ....[33]....
        /*031c*/ 	.word	0x000047e0
        /*0320*/ 	.word	0x00000000
        /*0324*/ 	.word	0x00000028
        /*0328*/ 	.short	0x010a
        /*032a*/ 	.byte	0xff
	.zero		1


	//   ....[34]....
        /*032c*/ 	.word	0x00004860
        /*0330*/ 	.word	0x00000000
        /*0334*/ 	.word	0x00000028
        /*0338*/ 	.short	0x010a
        /*033a*/ 	.byte	0xff
	.zero		1


	//   ....[35]....
        /*033c*/ 	.word	0x000048d0
        /*0340*/ 	.word	0x00000000
        /*0344*/ 	.word	0x00000060
        /*0348*/ 	.short	0x010a
        /*034a*/ 	.byte	0xff
	.zero		1


	//   ....[36]....
        /*034c*/ 	.word	0x00004950
        /*0350*/ 	.word	0x00000000
        /*0354*/ 	.word	0x00000000
        /*0358*/ 	.short	0x010a
        /*035a*/ 	.byte	0xff
	.zero		1


	//   ....[37]....
        /*035c*/ 	.word	0x000049b0
        /*0360*/ 	.word	0x00000000
        /*0364*/ 	.word	0x00000060
        /*0368*/ 	.short	0x010a
        /*036a*/ 	.byte	0xff
	.zero		1


	//   ....[38]....
        /*036c*/ 	.word	0x00004a10
        /*0370*/ 	.word	0x00000000
        /*0374*/ 	.word	0x00000000
        /*0378*/ 	.short	0x010a
        /*037a*/ 	.byte	0xff
	.zero		1


	//   ....[39]....
        /*037c*/ 	.word	0x00004a70
        /*0380*/ 	.word	0x00000008
        /*0384*/ 	.word	0x00000000
        /*0388*/ 	.short	0x010a
        /*038a*/ 	.byte	0xff
	.zero		1


	//   ....[40]....
        /*038c*/ 	.word	0x00004ae0
        /*0390*/ 	.word	0x00000004
        /*0394*/ 	.word	0x00000050
        /*0398*/ 	.short	0x010a
        /*039a*/ 	.byte	0xff
	.zero		1


	//   ....[41]....
        /*039c*/ 	.word	0x00004b30
        /*03a0*/ 	.word	0x00000002
        /*03a4*/ 	.word	0x00000070
        /*03a8*/ 	.short	0x010a
        /*03aa*/ 	.byte	0xff
	.zero		1


	//----- nvinfo : EIATTR_NUM_MBARRIERS
	.align		4
.L_46:
        /*03ac*/ 	.byte	0x03, 0x38
        /*03ae*/ 	.short	0x000f


	//----- nvinfo : EIATTR_EXIT_INSTR_OFFSETS
	.align		4
        /*03b0*/ 	.byte	0x04, 0x1c
        /*03b2*/ 	.short	(.L_48 - .L_47)


	//   ....[0]....
.L_47:
        /*03b4*/ 	.word	0x00001bf0


	//   ....[1]....
        /*03b8*/ 	.word	0x000047a0


	//----- nvinfo : EIATTR_REQNTID
	.align		4
.L_48:
        /*03bc*/ 	.byte	0x04, 0x10
        /*03be*/ 	.short	(.L_50 - .L_49)
.L_49:
        /*03c0*/ 	.word	0x000000c0
        /*03c4*/ 	.word	0x00000001
        /*03c8*/ 	.word	0x00000001


	//----- nvinfo : EIATTR_CRS_STACK_SIZE
	.align		4
.L_50:
        /*03cc*/ 	.byte	0x04, 0x1e
        /*03ce*/ 	.short	(.L_52 - .L_51)
.L_51:
        /*03d0*/ 	.word	0x00000000


	//----- nvinfo : EIATTR_CBANK_PARAM_SIZE
	.align		4
.L_52:
        /*03d4*/ 	.byte	0x03, 0x19
        /*03d6*/ 	.short	0x0268


	//----- nvinfo : EIATTR_PARAM_CBANK
	.align		4
        /*03d8*/ 	.byte	0x04, 0x0a
        /*03da*/ 	.short	(.L_54 - .L_53)
	.align		4
.L_53:
        /*03dc*/ 	.word	index@(.nv.constant0.kernel_cutlass_kernel_cudnngemm_swigludense_gemm_persistent_swigluPersistentDenseGemmKernel_object_at__TiledMMA_ThrLayoutVMNK21111000_PermutationMNK____MMAAtom_ThrID21_ShapeMNK25625616_TV_0)
        /*03e0*/ 	.short	0x0380
        /*03e2*/ 	.short	0x0268


	//----- nvinfo : EIATTR_SW_WAR
	.align		4
.L_54:
        /*03e4*/ 	.byte	0x04, 0x36
        /*03e6*/ 	.short	(.L_56 - .L_55)
.L_55:
        /*03e8*/ 	.word	0x00000008
.L_56:


//--------------------- .nv.compat                --------------------------
	.section	.nv.compat,"",@"SHT_CUDA_COMPAT_INFO"
	.align	4
        /*0000*/ 	.byte	0x02, 0x02, 0x02, 0x00, 0x02, 0x05, 0x05, 0x00, 0x02, 0x03, 0x01, 0x00, 0x02, 0x06, 0x01, 0x00


//--------------------- .nv.callgraph             --------------------------
	.section	.nv.callgraph,"",@"SHT_CUDA_CALLGRAPH"
	.align	4
	.sectionentsize	8
	.align		4
        /*0000*/ 	.word	0x00000000
	.align		4
        /*0004*/ 	.word	0xffffffff
	.align		4
        /*0008*/ 	.word	0x00000000
	.align		4
        /*000c*/ 	.word	0xfffffffe
	.align		4
        /*0010*/ 	.word	0x00000000
	.align		4
        /*0014*/ 	.word	0xfffffffd
	.align		4
        /*0018*/ 	.word	0x00000000
	.align		4
        /*001c*/ 	.word	0xfffffffc


//--------------------- .text.kernel_cutlass_kernel_cudnngemm_swigludense_gemm_persistent_swigluPersistentDenseGemmKernel_object_at__TiledMMA_ThrLayoutVMNK21111000_PermutationMNK____MMAAtom_ThrID21_ShapeMNK25625616_TV_0 --------------------------
	.section	.text.kernel_cutlass_kernel_cudnngemm_swigludense_gemm_persistent_swigluPersistentDenseGemmKernel_object_at__TiledMMA_ThrLayoutVMNK21111000_PermutationMNK____MMAAtom_ThrID21_ShapeMNK25625616_TV_0,"ax",@progbits
	.align	128
        .global         kernel_cutlass_kernel_cudnngemm_swigludense_gemm_persistent_swigluPersistentDenseGemmKernel_object_at__TiledMMA_ThrLayoutVMNK21111000_PermutationMNK____MMAAtom_ThrID21_ShapeMNK25625616_TV_0
        .type           kernel_cutlass_kernel_cudnngemm_swigludense_gemm_persistent_swigluPersistentDenseGemmKernel_object_at__TiledMMA_ThrLayoutVMNK21111000_PermutationMNK____MMAAtom_ThrID21_ShapeMNK25625616_TV_0,@function
        .size           kernel_cutlass_kernel_cudnngemm_swigludense_gemm_persistent_swigluPersistentDenseGemmKernel_object_at__TiledMMA_ThrLayoutVMNK21111000_PermutationMNK____MMAAtom_ThrID21_ShapeMNK25625616_TV_0,(.L_x_71 - kernel_cutlass_kernel_cudnngemm_swigludense_gemm_persistent_swigluPersistentDenseGemmKernel_object_at__TiledMMA_ThrLayoutVMNK21111000_PermutationMNK____MMAAtom_ThrID21_ShapeMNK25625616_TV_0)
        .other          kernel_cutlass_kernel_cudnngemm_swigludense_gemm_persistent_swigluPersistentDenseGemmKernel_object_at__TiledMMA_ThrLayoutVMNK21111000_PermutationMNK____MMAAtom_ThrID21_ShapeMNK25625616_TV_0,@"STO_CUDA_ENTRY STV_DEFAULT"
kernel_cutlass_kernel_cudnngemm_swigludense_gemm_persistent_swigluPersistentDenseGemmKernel_object_at__TiledMMA_ThrLayoutVMNK21111000_PermutationMNK____MMAAtom_ThrID21_ShapeMNK25625616_TV_0:
.text.kernel_cutlass_kernel_cudnngemm_swigludense_gemm_persistent_swigluPersistentDenseGemmKernel_object_at__TiledMMA_ThrLayoutVMNK21111000_PermutationMNK____MMAAtom_ThrID21_ShapeMNK25625616_TV_0:
[----:B------:R-:W1:Y:S01]  /*0000*/  LDC R1, c[0x0][0x37c] ;  /* 0x0000df00ff017b82 */ /* 0x000e620000000800 */
[----:B------:R-:W2:Y:S07]  /*0010*/  S2R R4, SR_TID.X ;  /* 0x0000000000047919 */ /* 0x000eae0000002100 */
[----:B------:R-:W3:Y:S01]  /*0020*/  S2UR UR27, SR_CgaCtaId ;  /* 0x00000000001b79c3 */ /* 0x000ee20000008800 */
[----:B------:R-:W4:Y:S01]  /*0030*/  LDCU UR5, c[0x0][0x36c] ;  /* 0x00006d80ff0577ac */ /* 0x000f220008000800 */
[----:B------:R-:W5:Y:S06]  /*0040*/  LDCU.U8 UR8, c[0x0][0x382] ;  /* 0x00007040ff0877ac */ /* 0x000f6c0008000000 */
[----:B------:R-:W2:Y:S01]  /*0050*/  S2UR UR21, SR_CTAID.X ;  /* 0x00000000001579c3 */ /* 0x000ea20000002500 */
[----:B------:R-:W2:Y:S01]  /*0060*/  LDCU.U8 UR7, c[0x0][0x381] ;  /* 0x00007020ff0777ac */ /* 0x000ea20008000000 */
[----:B----4-:R-:W-:-:S02]  /*0070*/  UISETP.EQ.U32.AND UP2, UPT, UR5, 0x1, UPT ;  /* 0x000000010500788c */ /* 0x010fc4000bf42070 */
[----:B-----5:R-:W-:Y:S02]  /*0080*/  ULOP3.LUT UR8, UR8, 0x1, URZ, 0xc0, !UPT ;  /* 0x0000000108087892 */ /* 0x020fe4000f8ec0ff */
[----:B---3--:R-:W-:Y:S02]  /*0090*/  ULEA.HI UR6, UR27, UR27, URZ, 0x1 ;  /* 0x0000001b1b067291 */ /* 0x008fe4000f8f08ff */
[----:B--2---:R-:W-:Y:S02]  /*00a0*/  ULOP3.LUT UR7, UR7, 0x1, URZ, 0xc0, !UPT ;  /* 0x0000000107077892 */ /* 0x004fe4000f8ec0ff */
[----:B------:R-:W-:Y:S01]  /*00b0*/  USHF.R.S32.HI UR4, URZ, 0x1, UR6 ;  /* 0x00000001ff047899 */ /* 0x000fe20008011406 */
[----:B------:R-:W-:Y:S01]  /*00c0*/  SHF.R.U32.HI R0, RZ, 0x5, R4 ;  /* 0x00000005ff007819 */ /* 0x000fe20000011604 */
[----:B------:R-:W-:Y:S02]  /*00d0*/  ULOP3.LUT UR13, UR6, 0xfffffffe, URZ, 0xc0, !UPT ;  /* 0xfffffffe060d7892 */ /* 0x000fe4000f8ec0ff */
[----:B------:R-:W-:Y:S01]  /*00e0*/  ULEA.HI UR5, UR6, UR4, URZ, 0x1 ;  /* 0x0000000406057291 */ /* 0x000fe2000f8f08ff */
[----:B------:R-:W-:Y:S01]  /*00f0*/  R2UR UR23, R0 ;  /* 0x00000000001772ca */ /* 0x000fe200000e0000 */
[----:B------:R-:W-:-:S02]  /*0100*/  ULOP3.LUT UR14, UR21, 0x1, URZ, 0xc0, !UPT ;  /* 0x00000001150e7892 */ /* 0x000fc4000f8ec0ff */
[----:B------:R-:W-:Y:S02]  /*0110*/  ULOP3.LUT UR5, UR5, 0xfffffffe, URZ, 0xc0, !UPT ;  /* 0xfffffffe05057892 */ /* 0x000fe4000f8ec0ff */
[----:B------:R-:W-:Y:S02]  /*0120*/  UISETP.NE.U32.AND UP6, UPT, UR8, 0x1, UPT ;  /* 0x000000010800788c */ /* 0x000fe4000bfc5070 */
[----:B------:R-:W-:Y:S02]  /*0130*/  UIADD3 UR30, UPT, UPT, UR4, -UR5, URZ ;  /* 0x80000005041e7290 */ /* 0x000fe4000fffe0ff */
[----:B------:R-:W-:Y:S02]  /*0140*/  UISETP.NE.U32.AND UP5, UPT, UR7, 0x1, UPT ;  /* 0x000000010700788c */ /* 0x000fe4000bfa5070 */
[----:B------:R-:W-:Y:S02]  /*0150*/  UIADD3 UR13, UPT, UPT, -UR13, UR27, URZ ;  /* 0x0000001b0d0d7290 */ /* 0x000fe4000fffe1ff */
[----:B------:R-:W-:-:S02]  /*0160*/  UISETP.NE.AND UP4, UPT, UR23, 0x5, UPT ;  /* 0x000000051700788c */ /* 0x000fc4000bf85270 */
[----:B------:R-:W-:Y:S02]  /*0170*/  UISETP.NE.AND UP3, UPT, UR23, URZ, UPT ;  /* 0x000000ff1700728c */ /* 0x000fe4000bf65270 */
[----:B------:R-:W-:-:S05]  /*0180*/  UIADD3 UR24, UPT, UPT, UR30, UR30, URZ ;  /* 0x0000001e1e187290 */ /* 0x000fca000fffe0ff */
[----:B-1----:R-:W-:Y:S07]  /*0190*/  BRA.U UP4, `(.L_x_0) ;  /* 0x0000000104387547 */ /* 0x002fee000b800000 */
[----:B------:R-:W1:Y:S02]  /*01a0*/  LDCU.64 UR6, c[0x0][0x348] ;  /* 0x00006900ff0677ac */ /* 0x000e640008000a00 */
[----:B-1----:R-:W-:Y:S02]  /*01b0*/  UIADD3 UR16, UP1, UPT, UR6, 0x40, URZ ;  /* 0x0000004006107890 */ /* 0x002fe4000ff3e0ff */
[----:B------:R-:W-:Y:S02]  /*01c0*/  UIADD3 UR10, UP0, UPT, UR6, 0xc0, URZ ;  /* 0x000000c0060a7890 */ /* 0x000fe4000ff1e0ff */
[----:B------:R-:W-:Y:S02]  /*01d0*/  UIADD3.X UR17, UPT, UPT, URZ, UR7, URZ, UP1, !UPT ;  /* 0x00000007ff117290 */ /* 0x000fe40008ffe4ff */
[----:B------:R-:W-:Y:S02]  /*01e0*/  UIADD3 UR8, UP1, UPT, UR6, 0x140, URZ ;  /* 0x0000014006087890 */ /* 0x000fe4000ff3e0ff */
[----:B------:R-:W-:-:S02]  /*01f0*/  UIADD3.X UR11, UPT, UPT, URZ, UR7, URZ, UP0, !UPT ;  /* 0x00000007ff0b7290 */ /* 0x000fc400087fe4ff */
[----:B------:R-:W-:Y:S02]  /*0200*/  UIADD3 UR6, UP0, UPT, UR6, 0x1c0, URZ ;  /* 0x000001c006067890 */ /* 0x000fe4000ff1e0ff */
[----:B------:R-:W-:Y:S01]  /*0210*/  UIADD3.X UR9, UPT, UPT, URZ, UR7, URZ, UP1, !UPT ;  /* 0x00000007ff097290 */ /* 0x000fe20008ffe4ff */
[----:B------:R1:W-:Y:S01]  /*0220*/  UTMACCTL.PF [UR16] ;  /* 0x00000000100079b9 */ /* 0x0003e20008040000 */
[----:B------:R-:W-:-:S03]  /*0230*/  UIADD3.X UR7, UPT, UPT, URZ, UR7, URZ, UP0, !UPT ;  /* 0x00000007ff077290 */ /* 0x000fc600087fe4ff */
[----:B------:R1:W-:Y:S04]  /*0240*/  UTMACCTL.PF [UR10] ;  /* 0x000000000a0079b9 */ /* 0x0003e80008040000 */
[----:B------:R1:W-:Y:S02]  /*0250*/  UTMACCTL.PF [UR8] ;  /* 0x00000000080079b9 */ /* 0x0003e40008040000 */
[----:B------:R1:W-:Y:S02]  /*0260*/  UTMACCTL.PF [UR6] ;  /* 0x00000000060079b9 */ /* 0x0003e40008040000 */
[----:B-1----:R-:W-:Y:S01]  /*0270*/  NOP ;  /* 0x0000000000007918 */ /* 0x002fe20000000000 */
.L_x_0:
[----:B------:R-:W-:Y:S05]  /*0280*/  BRA.U UP3, `(.L_x_1) ;  /* 0x0000000103587547 */ /* 0x000fea000b800000 */
[----:B------:R-:W-:Y:S01]  /*0290*/  UMOV UR6, 0x400 ;  /* 0x0000040000067882 */ /* 0x000fe20000000000 */
[----:B------:R-:W-:Y:S01]  /*02a0*/  UMOV UR8, 0x1 ;  /* 0x0000000100087882 */ /* 0x000fe20000000000 */
[----:B------:R-:W-:Y:S02]  /*02b0*/  ULEA UR6, UR27, UR6, 0x18 ;  /* 0x000000061b067291 */ /* 0x000fe4000f8ec0ff */
[----:B------:R-:W-:-:S04]  /*02c0*/  UIADD3 UR8, UPT, UPT, -UR8, 0x100000, URZ ;  /* 0x0010000008087890 */ /* 0x000fc8000fffe1ff */
[----:B------:R-:W-:Y:S02]  /*02d0*/  USHF.L.U32 UR9, UR8, 0xb, URZ ;  /* 0x0000000b08097899 */ /* 0x000fe400080006ff */
[----:B------:R-:W-:Y:S01]  /*02e0*/  USHF.L.U32 UR8, UR8, 0x1, URZ ;  /* 0x0000000108087899 */ /* 0x000fe200080006ff */
[----:B------:R-:W-:Y:S02]  /*02f0*/  UMOV UR5, 0x2 ;  /* 0x0000000200057882 */ /* 0x000fe40000000000 */
[----:B------:R-:W-:-:S04]  /*0300*/  UIADD3 UR10, UPT, UPT, -UR5, 0x100000, URZ ;  /* 0x00100000050a7890 */ /* 0x000fc8000fffe1ff */
[----:B------:R-:W-:Y:S02]  /*0310*/  USHF.L.U32 UR11, UR10, 0xb, URZ ;  /* 0x0000000b0a0b7899 */ /* 0x000fe400080006ff */
[----:B------:R-:W-:Y:S01]  /*0320*/  USHF.L.U32 UR10, UR10, 0x1, URZ ;  /* 0x000000010a0a7899 */ /* 0x000fe200080006ff */
[----:B------:R-:W1:Y:S02]  /*0330*/  FENCE.VIEW.ASYNC.S ;  /* 0x00000000000073c6 */ /* 0x000e640000000000 */
[----:B-1----:R1:W2:Y:S01]  /*0340*/  SYNCS.EXCH.64 URZ, [UR6], UR8 ;  /* 0x0000000806ff75b2 */ /* 0x0022a20008000100 */
[----:B------:R1:W3:Y:S01]  /*0350*/  SYNCS.EXCH.64 URZ, [UR6+0x8], UR8 ;  /* 0x0000080806ff75b2 */ /* 0x0002e20008000100 */
[----:B------:R1:W4:Y:S01]  /*0360*/  SYNCS.EXCH.64 URZ, [UR6+0x10], UR8 ;  /* 0x0000100806ff75b2 */ /* 0x0003220008000100 */
[----:B------:R1:W5:Y:S01]  /*0370*/  SYNCS.EXCH.64 URZ, [UR6+0x18], UR8 ;  /* 0x0000180806ff75b2 */ /* 0x0003620008000100 */
[----:B------:R1:W1:Y:S05]  /*0380*/  SYNCS.EXCH.64 URZ, [UR6+0x20], UR8 ;  /* 0x0000200806ff75b2 */ /* 0x00026a0008000100 */
[----:B------:R1:W1:Y:S01]  /*0390*/  SYNCS.EXCH.64 URZ, [UR6+0x28], UR10 ;  /* 0x0000280a06ff75b2 */ /* 0x0002620008000100 */
[----:B------:R1:W1:Y:S01]  /*03a0*/  SYNCS.EXCH.64 URZ, [UR6+0x30], UR10 ;  /* 0x0000300a06ff75b2 */ /* 0x0002620008000100 */
[----:B------:R1:W1:Y:S01]  /*03b0*/  SYNCS.EXCH.64 URZ, [UR6+0x38], UR10 ;  /* 0x0000380a06ff75b2 */ /* 0x0002620008000100 */
[----:B------:R1:W1:Y:S01]  /*03c0*/  SYNCS.EXCH.64 URZ, [UR6+0x40], UR10 ;  /* 0x0000400a06ff75b2 */ /* 0x0002620008000100 */
[----:B------:R1:W1:Y:S01]  /*03d0*/  SYNCS.EXCH.64 URZ, [UR6+0x48], UR10 ;  /* 0x0000480a06ff75b2 */ /* 0x0002620008000100 */
[----:B------:R-:W-:Y:S01]  /*03e0*/  NOP ;  /* 0x0000000000007918 */ /* 0x000fe20000000000 */
.L_x_1:
[----:B------:R-:W-:Y:S01]  /*03f0*/  NOP ;  /* 0x0000000000007918 */ /* 0x000fe20000000000 */
[----:B------:R-:W-:Y:S05]  /*0400*/  BRA.U !UP2, `(.L_x_2) ;  /* 0x000000010a087547 */ /* 0x000fea000b800000 */
[----:B-12345:R-:W-:Y:S01]  /*0410*/  UCGABAR_ARV ;  /* 0x00000000000079c7 */ /* 0x03efe20008000000 */
[----:B------:R-:W-:Y:S05]  /*0420*/  BRA `(.L_x_3) ;  /* 0x0000000000047947 */ /* 0x000fea0003800000 */
.L_x_2:
[----:B-12345:R-:W-:Y:S01]  /*0430*/  NOP ;  /* 0x0000000000007918 */ /* 0x03efe20000000000 */
.L_x_3:
[----:B------:R-:W-:Y:S05]  /*0440*/  BRA.U !UP2, `(.L_x_4) ;  /* 0x000000010a0c7547 */ /* 0x000fea000b800000 */
[----:B------:R-:W-:Y:S01]  /*0450*/  UCGABAR_WAIT ;  /* 0x0000000000007dc7 */ /* 0x000fe20008000000 */
[----:B------:R-:W-:Y:S01]  /*0460*/  CCTL.IVALL ;  /* 0x00000000ff00798f */ /* 0x000fe20002000000 */
[----:B------:R-:W-:Y:S05]  /*0470*/  BRA `(.L_x_5) ;  /* 0x0000000000047947 */ /* 0x000fea0003800000 */
.L_x_4:
[----:B------:R-:W-:Y:S06]  /*0480*/  BAR.SYNC.DEFER_BLOCKING 0x0 ;  /* 0x0000000000007b1d */ /* 0x000fec0000010000 */
.L_x_5:
[----:B------:R-:W-:Y:S01]  /*0490*/  UIADD3 UR5, UPT, UPT, UR4, UR4, URZ ;  /* 0x0000000404057290 */ /* 0x000fe2000fffe0ff */
[----:B------:R-:W-:Y:S01]  /*04a0*/  UMOV UR25, 0x3 ;  /* 0x0000000300197882 */ /* 0x000fe20000000000 */
[----:B------:R-:W-:Y:S02]  /*04b0*/  UIADD3 UR12, UPT, UPT, UR4, -0x1, URZ ;  /* 0xffffffff040c7890 */ /* 0x000fe4000fffe0ff */
[----:B------:R-:W-:Y:S02]  /*04c0*/  UISETP.NE.AND UP0, UPT, UR27, UR5, UPT ;  /* 0x000000051b00728c */ /* 0x000fe4000bf05270 */
[----:B------:R-:W-:Y:S02]  /*04d0*/  USHF.L.U32 UR25, UR25, UR24, URZ ;  /* 0x0000001819197299 */ /* 0x000fe400080006ff */
[----:B------:R-:W-:-:S11]  /*04e0*/  UISETP.LT.AND UP0, UPT, UR27, URZ, UP0 ;  /* 0x000000ff1b00728c */ /* 0x000fd60008701270 */
[----:B------:R-:W-:Y:S01]  /*04f0*/  @!UP0 UIADD3 UR12, UPT, UPT, UR4, URZ, URZ ;  /* 0x000000ff040c8290 */ /* 0x000fe2000fffe0ff */
[----:B------:R-:W-:Y:S11]  /*0500*/  BRA.U UP3, `(.L_x_6) ;  /* 0x0000000103407547 */ /* 0x000ff6000b800000 */
[----:B------:R-:W-:Y:S01]  /*0510*/  UMOV UR6, 0x400 ;  /* 0x0000040000067882 */ /* 0x000fe20000000000 */
[----:B------:R-:W-:Y:S01]  /*0520*/  UMOV UR5, 0x1 ;  /* 0x0000000100057882 */ /* 0x000fe20000000000 */
[----:B------:R-:W-:Y:S01]  /*0530*/  UMOV UR4, 0x8 ;  /* 0x0000000800047882 */ /* 0x000fe20000000000 */
[----:B------:R-:W-:Y:S02]  /*0540*/  ULEA UR6, UR27, UR6, 0x18 ;  /* 0x000000061b067291 */ /* 0x000fe4000f8ec0ff */
[----:B------:R-:W-:-:S04]  /*0550*/  UIADD3 UR8, UPT, UPT, -UR5, 0x100000, URZ ;  /* 0x0010000005087890 */ /* 0x000fc8000fffe1ff */
[----:B------:R-:W-:Y:S02]  /*0560*/  USHF.L.U32 UR9, UR8, 0xb, URZ ;  /* 0x0000000b08097899 */ /* 0x000fe400080006ff */
[----:B------:R-:W-:Y:S02]  /*0570*/  USHF.L.U32 UR8, UR8, 0x1, URZ ;  /* 0x0000000108087899 */ /* 0x000fe400080006ff */
[----:B------:R-:W-:-:S04]  /*0580*/  UIADD3 UR4, UPT, UPT, -UR4, 0x100000, URZ ;  /* 0x0010000004047890 */ /* 0x000fc8000fffe1ff */
[----:B------:R-:W-:Y:S02]  /*0590*/  USHF.L.U32 UR5, UR4, 0xb, URZ ;  /* 0x0000000b04057899 */ /* 0x000fe400080006ff */
[----:B------:R-:W-:Y:S01]  /*05a0*/  USHF.L.U32 UR4, UR4, 0x1, URZ ;  /* 0x0000000104047899 */ /* 0x000fe200080006ff */
[----:B------:R-:W1:Y:S03]  /*05b0*/  FENCE.VIEW.ASYNC.S ;  /* 0x00000000000073c6 */ /* 0x000e660000000000 */
[----:B-1----:R1:W2:Y:S01]  /*05c0*/  SYNCS.EXCH.64 URZ, [UR6+0x50], UR8 ;  /* 0x0000500806ff75b2 */ /* 0x0022a20008000100 */
[----:B------:R1:W3:Y:S07]  /*05d0*/  SYNCS.EXCH.64 URZ, [UR6+0x58], UR8 ;  /* 0x0000580806ff75b2 */ /* 0x0002ee0008000100 */
[----:B------:R1:W4:Y:S01]  /*05e0*/  SYNCS.EXCH.64 URZ, [UR6+0x60], UR4 ;  /* 0x0000600406ff75b2 */ /* 0x0003220008000100 */
[----:B------:R1:W5:Y:S01]  /*05f0*/  SYNCS.EXCH.64 URZ, [UR6+0x68], UR4 ;  /* 0x0000680406ff75b2 */ /* 0x0003620008000100 */
[----:B------:R-:W-:Y:S01]  /*0600*/  NOP ;  /* 0x0000000000007918 */ /* 0x000fe20000000000 */
.L_x_6:
[----:B------:R-:W-:Y:S01]  /*0610*/  NOP ;  /* 0x0000000000007918 */ /* 0x000fe20000000000 */
[----:B------:R-:W-:Y:S05]  /*0620*/  BRA.U !UP2, `(.L_x_7) ;  /* 0x000000010a087547 */ /* 0x000fea000b800000 */
[----:B--2345:R-:W-:Y:S01]  /*0630*/  UCGABAR_ARV ;  /* 0x00000000000079c7 */ /* 0x03cfe20008000000 */
[----:B------:R-:W-:Y:S05]  /*0640*/  BRA `(.L_x_8) ;  /* 0x0000000000047947 */ /* 0x000fea0003800000 */
.L_x_7:
[----:B--2345:R-:W-:Y:S01]  /*0650*/  NOP ;  /* 0x0000000000007918 */ /* 0x03cfe20000000000 */
.L_x_8:
[----:B------:R-:W-:Y:S05]  /*0660*/  BRA.U !UP2, `(.L_x_9) ;  /* 0x000000010a0c7547 */ /* 0x000fea000b800000 */
[----:B------:R-:W-:Y:S01]  /*0670*/  UCGABAR_WAIT ;  /* 0x0000000000007dc7 */ /* 0x000fe20008000000 */
[----:B------:R-:W-:Y:S01]  /*0680*/  CCTL.IVALL ;  /* 0x00000000ff00798f */ /* 0x000fe20002000000 */
[----:B------:R-:W-:Y:S05]  /*0690*/  BRA `(.L_x_10) ;  /* 0x0000000000047947 */ /* 0x000fea0003800000 */
.L_x_9:
[----:B------:R-:W-:Y:S06]  /*06a0*/  BAR.SYNC.DEFER_BLOCKING 0x0 ;  /* 0x0000000000007b1d */ /* 0x000fec0000010000 */
.L_x_10:
[----:B------:R-:W-:Y:S05]  /*06b0*/  BRA.U UP4, `(.L_x_11) ;  /* 0x0000000104287547 */ /* 0x000fea000b800000 */
[----:B-1----:R-:W-:Y:S01]  /*06c0*/  UMOV UR5, 0x400 ;  /* 0x0000040000057882 */ /* 0x002fe20000000000 */
[----:B------:R-:W-:Y:S01]  /*06d0*/  UMOV UR4, 0x20 ;  /* 0x0000002000047882 */ /* 0x000fe20000000000 */
[----:B------:R-:W-:Y:S02]  /*06e0*/  ULEA UR5, UR27, UR5, 0x18 ;  /* 0x000000051b057291 */ /* 0x000fe4000f8ec0ff */
[----:B------:R-:W-:-:S04]  /*06f0*/  UIADD3 UR6, UPT, UPT, -UR4, 0x100000, URZ ;  /* 0x0010000004067890 */ /* 0x000fc8000fffe1ff */
[----:B------:R-:W-:Y:S02]  /*0700*/  USHF.L.U32 UR7, UR6, 0xb, URZ ;  /* 0x0000000b06077899 */ /* 0x000fe400080006ff */
[----:B------:R-:W-:Y:S01]  /*0710*/  USHF.L.U32 UR6, UR6, 0x1, URZ ;  /* 0x0000000106067899 */ /* 0x000fe200080006ff */
[----:B------:R-:W-:Y:S01]  /*0720*/  ELECT P0, URZ, PT ;  /* 0x0000000000ff782f */ /* 0x000fe20003800000 */
[----:B------:R-:W1:Y:S10]  /*0730*/  FENCE.VIEW.ASYNC.S ;  /* 0x00000000000073c6 */ /* 0x000e740000000000 */
[----:B-1----:R2:W3:Y:S02]  /*0740*/  SYNCS.EXCH.64 URZ, [UR5+0x70], UR6 ;  /* 0x0000700605ff75b2 */ /* 0x0024e40008000100 */
[----:B--2---:R-:W-:Y:S01]  /*0750*/  NOP ;  /* 0x0000000000007918 */ /* 0x004fe20000000000 */
.L_x_11:
[----:B------:R-:W-:Y:S01]  /*0760*/  NOP ;  /* 0x0000000000007918 */ /* 0x000fe20000000000 */
[----:B------:R-:W-:Y:S05]  /*0770*/  BRA.U !UP2, `(.L_x_12) ;  /* 0x000000010a087547 */ /* 0x000fea000b800000 */
[----:B---3--:R-:W-:Y:S01]  /*0780*/  UCGABAR_ARV ;  /* 0x00000000000079c7 */ /* 0x008fe20008000000 */
[----:B------:R-:W-:Y:S05]  /*0790*/  BRA `(.L_x_13) ;  /* 0x0000000000047947 */ /* 0x000fea0003800000 */
.L_x_12:
[----:B---3--:R-:W-:Y:S01]  /*07a0*/  NOP ;  /* 0x0000000000007918 */ /* 0x008fe20000000000 */
.L_x_13:
[----:B------:R-:W-:Y:S01]  /*07b0*/  USHF.L.U32 UR22, UR14, 0x7, URZ ;  /* 0x000000070e167899 */ /* 0x000fe200080006ff */
[----:B------:R-:W-:Y:S05]  /*07c0*/  BRA.U !UP2, `(.L_x_14) ;  /* 0x000000010a0c7547 */ /* 0x000fea000b800000 */
[----:B------:R-:W-:Y:S01]  /*07d0*/  UCGABAR_WAIT ;  /* 0x0000000000007dc7 */ /* 0x000fe20008000000 */
[----:B------:R-:W-:Y:S01]  /*07e0*/  CCTL.IVALL ;  /* 0x00000000ff00798f */ /* 0x000fe20002000000 */
[----:B------:R-:W-:Y:S05]  /*07f0*/  BRA `(.L_x_15) ;  /* 0x0000000000047947 */ /* 0x000fea0003800000 */
.L_x_14:
[----:B------:R-:W-:Y:S06]  /*0800*/  BAR.SYNC.DEFER_BLOCKING 0x0 ;  /* 0x0000000000007b1d */ /* 0x000fec0000010000 */
.L_x_15:
[----:B------:R-:W-:Y:S01]  /*0810*/  UMOV UR26, 0x5 ;  /* 0x00000005001a7882 */ /* 0x000fe20000000000 */
[----:B------:R-:W2:Y:S01]  /*0820*/  LDCU.U8 UR20, c[0x0][0x5c8] ;  /* 0x0000b900ff1477ac */ /* 0x000ea20008000000 */
[----:B------:R-:W3:Y:S01]  /*0830*/  LDCU.U8 UR19, c[0x0][0x5c9] ;  /* 0x0000b920ff1377ac */ /* 0x000ee20008000000 */
[----:B------:R-:W4:Y:S01]  /*0840*/  LDCU.U8 UR18, c[0x0][0x5d4] ;  /* 0x0000ba80ff1277ac */ /* 0x000f220008000000 */
[----:B------:R-:W5:Y:S01]  /*0850*/  LDCU.U8 UR17, c[0x0][0x5d5] ;  /* 0x0000baa0ff1177ac */ /* 0x000f620008000000 */
[----:B------:R-:W1:Y:S01]  /*0860*/  LDCU.U8 UR16, c[0x0][0x5e0] ;  /* 0x0000bc00ff1077ac */ /* 0x000e620008000000 */
[----:B------:R-:W1:Y:S01]  /*0870*/  LDCU.U8 UR15, c[0x0][0x5e1] ;  /* 0x0000bc20ff0f77ac */ /* 0x000e620008000000 */
[----:B------:R-:W-:Y:S01]  /*0880*/  USHF.L.U32 UR26, UR26, UR13, URZ ;  /* 0x0000000d1a1a7299 */ /* 0x000fe200080006ff */
[----:B------:R-:W-:Y:S05]  /*0890*/  BRA.U UP4, `(.L_x_16) ;  /* 0x0000000904807547 */ /* 0x000fea000b800000 */
[----:B------:R-:W5:Y:S01]  /*08a0*/  S2UR UR33, SR_CTAID.Z ;  /* 0x00000000002179c3 */ /* 0x000f620000002700 */
[----:B------:R-:W-:Y:S01]  /*08b0*/  UMOV UR32, 0x1 ;  /* 0x0000000100207882 */ /* 0x000fe20000000000 */
[----:B------:R-:W-:Y:S01]  /*08c0*/  UMOV UR31, URZ ;  /* 0x000000ff001f7c82 */ /* 0x000fe20008000000 */
[----:B-----5:R-:W-:-:S09]  /*08d0*/  UISETP.GT.U32.AND UP0, UPT, UR33, 0x7f, UPT ;  /* 0x0000007f2100788c */ /* 0x020fd2000bf04070 */
[----:B------:R-:W-:Y:S05]  /*08e0*/  BRA.U UP0, `(.L_x_17) ;  /* 0x0000000500f87547 */ /* 0x000fea000b800000 */
[----:B-1----:R-:W1:Y:S01]  /*08f0*/  LDCU.64 UR4, c[0x0][0x5c0] ;  /* 0x0000b800ff0477ac */ /* 0x002e620008000a00 */
[----:B------:R-:W5:Y:S01]  /*0900*/  LDCU UR8, c[0x0][0x5d0] ;  /* 0x0000ba00ff0877ac */ /* 0x000f620008000800 */
[----:B------:R-:W4:Y:S01]  /*0910*/  LDCU UR10, c[0x0][0x374] ;  /* 0x00006e80ff0a77ac */ /* 0x000f220008000800 */
[----:B------:R-:W3:Y:S01]  /*0920*/  LDCU.64 UR34, c[0x0][0x348] ;  /* 0x00006900ff2277ac */ /* 0x000ee20008000a00 */
[----:B------:R-:W-:Y:S01]  /*0930*/  UMOV UR31, URZ ;  /* 0x000000ff001f7c82 */ /* 0x000fe20008000000 */
[----:B------:R-:W-:Y:S01]  /*0940*/  UMOV UR32, 0x1 ;  /* 0x0000000100207882 */ /* 0x000fe20000000000 */
[----:B-1----:R-:W-:-:S04]  /*0950*/  UIMAD.WIDE.U32 UR6, UR33, UR5, URZ ;  /* 0x00000005210672a5 */ /* 0x002fc8000f8e00ff */
[----:B------:R-:W-:-:S04]  /*0960*/  UIADD3 UR5, UPT, UPT, UR33, -UR7, URZ ;  /* 0x8000000721057290 */ /* 0x000fc8000fffe0ff */
[----:B--2---:R-:W-:-:S04]  /*0970*/  USHF.R.U32.HI UR5, URZ, UR20, UR5 ;  /* 0x00000014ff057299 */ /* 0x004fc80008011605 */
[----:B------:R-:W-:-:S04]  /*0980*/  UIADD3 UR5, UPT, UPT, UR7, UR5, URZ ;  /* 0x0000000507057290 */ /* 0x000fc8000fffe0ff */
[----:B---3--:R-:W-:-:S04]  /*0990*/  USHF.R.U32.HI UR6, URZ, UR19, UR5 ;  /* 0x00000013ff067299 */ /* 0x008fc80008011605 */
[----:B------:R-:W-:-:S04]  /*09a0*/  UIADD3 UR6, UPT, UPT, -UR6, URZ, URZ ;  /* 0x000000ff06067290 */ /* 0x000fc8000fffe1ff */
[----:B------:R-:W-:Y:S01]  /*09b0*/  UIMAD UR6, UR6, UR4, UR33 ;  /* 0x00000004060672a4 */ /* 0x000fe2000f8e0221 */
[----:B------:R-:W1:Y:S03]  /*09c0*/  LDCU.64 UR4, c[0x0][0x5d8] ;  /* 0x0000bb00ff0477ac */ /* 0x000e660008000a00 */
[----:B-----5:R-:W-:-:S04]  /*09d0*/  UIMAD.WIDE.U32 UR8, UR6, UR8, URZ ;  /* 0x00000008060872a5 */ /* 0x020fc8000f8e00ff */
[----:B------:R-:W-:-:S04]  /*09e0*/  UIADD3 UR7, UPT, UPT, UR6, -UR9, URZ ;  /* 0x8000000906077290 */ /* 0x000fc8000fffe0ff */
[----:B----4-:R-:W-:-:S04]  /*09f0*/  USHF.R.U32.HI UR7, URZ, UR18, UR7 ;  /* 0x00000012ff077299 */ /* 0x010fc80008011607 */
[----:B------:R-:W-:Y:S01]  /*0a00*/  UIADD3 UR7, UPT, UPT, UR9, UR7, URZ ;  /* 0x0000000709077290 */ /* 0x000fe2000fffe0ff */
[----:B------:R-:W2:Y:S03]  /*0a10*/  LDCU UR9, c[0x0][0x370] ;  /* 0x00006e00ff0977ac */ /* 0x000ea60008000800 */
[----:B------:R-:W-:-:S04]  /*0a20*/  USHF.R.U32.HI UR8, URZ, UR17, UR7 ;  /* 0x00000011ff087299 */ /* 0x000fc80008011607 */
[----:B-1----:R-:W-:-:S07]  /*0a30*/  UIMAD.WIDE.U32 UR28, UR8, UR5, URZ ;  /* 0x00000005081c72a5 */ /* 0x002fce000f8e00ff */
[----:B------:R-:W-:Y:S01]  /*0a40*/  UMOV UR7, UR29 ;  /* 0x0000001d00077c82 */ /* 0x000fe20008000000 */
[----:B------:R-:W-:Y:S02]  /*0a50*/  ULEA UR29, UR30, UR22, 0x6 ;  /* 0x000000161e1d7291 */ /* 0x000fe4000f8e30ff */
[----:B------:R-:W-:Y:S01]  /*0a60*/  UIADD3 UR5, UPT, UPT, UR8, -UR7, URZ ;  /* 0x8000000708057290 */ /* 0x000fe2000fffe0ff */
[----:B------:R-:W1:Y:S03]  /*0a70*/  LDCU UR28, c[0x0][0x378] ;  /* 0x00006f00ff1c77ac */ /* 0x000e660008000800 */
[----:B------:R-:W-:Y:S02]  /*0a80*/  USHF.R.U32.HI UR5, URZ, UR16, UR5 ;  /* 0x00000010ff057299 */ /* 0x000fe40008011605 */
[----:B--2---:R-:W-:Y:S02]  /*0a90*/  UIMAD UR9, UR10, UR9, URZ ;  /* 0x000000090a0972a4 */ /* 0x004fe4000f8e02ff */
[----:B------:R-:W-:-:S04]  /*0aa0*/  UIADD3 UR7, UPT, UPT, UR7, UR5, URZ ;  /* 0x0000000507077290 */ /* 0x000fc8000fffe0ff */
[----:B------:R-:W-:-:S03]  /*0ab0*/  USHF.R.U32.HI UR7, URZ, UR15, UR7 ;  /* 0x0000000fff077299 */ /* 0x000fc60008011607 */
[----:B------:R-:W2:Y:S01]  /*0ac0*/  LDCU UR5, c[0x0][0x5cc] ;  /* 0x0000b980ff0577ac */ /* 0x000ea20008000800 */
[----:B------:R-:W-:Y:S02]  /*0ad0*/  UIADD3 UR7, UPT, UPT, -UR7, URZ, URZ ;  /* 0x000000ff07077290 */ /* 0x000fe4000fffe1ff */
[----:B-1----:R-:W-:Y:S02]  /*0ae0*/  UIMAD UR28, UR9, UR28, URZ ;  /* 0x0000001c091c72a4 */ /* 0x002fe4000f8e02ff */
[----:B------:R-:W-:Y:S02]  /*0af0*/  UIMAD UR7, UR7, UR4, UR8 ;  /* 0x00000004070772a4 */ /* 0x000fe4000f8e0208 */
[----:B------:R-:W-:Y:S01]  /*0b00*/  UIADD3 UR8, UPT, UPT, -UR8, URZ, URZ ;  /* 0x000000ff08087290 */ /* 0x000fe2000fffe1ff */
[----:B------:R-:W-:Y:S02]  /*0b10*/  UMOV UR4, 0x400 ;  /* 0x0000040000047882 */ /* 0x000fe40000000000 */
[----:B------:R-:W-:-:S02]  /*0b20*/  ULEA UR27, UR27, UR4, 0x18 ;  /* 0x000000041b1b7291 */ /* 0x000fc4000f8ec0ff */
[----:B------:R-:W-:Y:S02]  /*0b30*/  USHF.R.S32.HI UR4, URZ, 0x1f, UR28 ;  /* 0x0000001fff047899 */ /* 0x000fe4000801141c */
[----:B------:R-:W-:Y:S02]  /*0b40*/  ULEA UR30, UR30, UR27, 0xd ;  /* 0x0000001b1e1e7291 */ /* 0x000fe4000f8e68ff */
[----:B------:R-:W-:Y:S02]  /*0b50*/  ULEA.HI UR28, UR4, UR28, URZ, 0x2 ;  /* 0x0000001c041c7291 */ /* 0x000fe4000f8f10ff */
[----:B--2---:R-:W-:-:S12]  /*0b60*/  UIMAD UR5, UR8, UR5, UR6 ;  /* 0x00000005080572a4 */ /* 0x004fd8000f8e0206 */
.L_x_22:
[----:B------:R-:W-:Y:S02]  /*0b70*/  USHF.L.U32 UR4, UR32, 0x1f, URZ ;  /* 0x0000001f20047899 */ /* 0x000fe400080006ff */
[----:B------:R-:W-:Y:S02]  /*0b80*/  ULEA UR6, UR31, UR27, 0x3 ;  /* 0x0000001b1f067291 */ /* 0x000fe4000f8e18ff */
[----:B------:R-:W-:Y:S02]  /*0b90*/  USHF.L.U32 UR5, UR5, 0x2, URZ ;  /* 0x0000000205057899 */ /* 0x000fe400080006ff */
[----:B------:R-:W-:Y:S01]  /*0ba0*/  MOV R0, UR4 ;  /* 0x0000000400007c02 */ /* 0x000fe20008000f00 */
[----:B------:R-:W-:Y:S02]  /*0bb0*/  UIADD3 UR42, UP1, UPT, UR34, 0x40, URZ ;  /* 0x00000040222a7890 */ /* 0x000fe4000ff3e0ff */
[----:B------:R-:W-:Y:S02]  /*0bc0*/  UIADD3 UR40, UP0, UPT, UR34, 0xc0, URZ ;  /* 0x000000c022287890 */ /* 0x000fe4000ff1e0ff */
[----:B-1----:R1:W2:Y:S01]  /*0bd0*/  SYNCS.PHASECHK.TRANS64.TRYWAIT P1, [UR6+0x28], R0 ;  /* 0x00002800ff0075a7 */ /* 0x0022a20008021106 */
[----:B------:R-:W-:-:S02]  /*0be0*/  ULOP3.LUT UR6, UR5, 0x3, UR21, 0xf8, !UPT ;  /* 0x0000000305067892 */ /* 0x000fc4000f8ef815 */
[----:B------:R-:W-:Y:S02]  /*0bf0*/  ULEA UR7, UR7, UR29, 0x8 ;  /* 0x0000001d07077291 */ /* 0x000fe4000f8e40ff */
[----:B------:R-:W-:Y:S02]  /*0c00*/  ULEA.HI UR5, UR5, UR6, URZ, 0x1 ;  /* 0x0000000605057291 */ /* 0x000fe4000f8f08ff */
[----:B------:R-:W-:Y:S02]  /*0c10*/  UIADD3.X UR43, UPT, UPT, URZ, UR35, URZ, UP1, !UPT ;  /* 0x00000023ff2b7290 */ /* 0x000fe40008ffe4ff */
[----:B------:R-:W-:Y:S02]  /*0c20*/  ULOP3.LUT UR4, UR5, 0xfffffffe, URZ, 0xc0, !UPT ;  /* 0xfffffffe05047892 */ /* 0x000fe4000f8ec0ff */
[----:B------:R-:W-:Y:S02]  /*0c30*/  UIADD3.X UR41, UPT, UPT, URZ, UR35, URZ, UP0, !UPT ;  /* 0x00000023ff297290 */ /* 0x000fe400087fe4ff */
[----:B------:R-:W-:-:S02]  /*0c40*/  UISETP.NE.AND UP2, UPT, UR6, UR4, UPT ;  /* 0x000000040600728c */ /* 0x000fc4000bf45270 */
[----:B------:R-:W-:Y:S02]  /*0c50*/  USHF.R.U32.HI UR4, URZ, 0x1, UR5 ;  /* 0x00000001ff047899 */ /* 0x000fe40008011605 */
[----:B------:R-:W-:Y:S02]  /*0c60*/  UISETP.LT.AND UP2, UPT, UR6, URZ, UP2 ;  /* 0x000000ff0600728c */ /* 0x000fe40009741270 */
[----:B------:R-:W-:Y:S01]  /*0c70*/  UIADD3 UR11, UPT, UPT, UR4, -0x1, URZ ;  /* 0xffffffff040b7890 */ /* 0x000fe2000fffe0ff */
[----:B------:R-:W-:Y:S01]  /*0c80*/  UMOV UR38, URZ ;  /* 0x000000ff00267c82 */ /* 0x000fe20008000000 */
[----:B------:R-:W-:-:S07]  /*0c90*/  UPRMT UR37, URZ, 0x5410, UR26 ;  /* 0x00005410ff257896 */ /* 0x000fce000800001a */
[----:B------:R-:W-:Y:S02]  /*0ca0*/  @!UP2 UIADD3 UR11, UPT, UPT, UR4, URZ, URZ ;  /* 0x000000ff040ba290 */ /* 0x000fe4000fffe0ff */
[----:B------:R-:W-:Y:S02]  /*0cb0*/  UISETP.NE.AND UP2, UPT, UR14, URZ, UPT ;  /* 0x000000ff0e00728c */ /* 0x000fe4000bf45270 */
[----:B-1----:R-:W-:Y:S02]  /*0cc0*/  ULEA UR11, UR11, UR22, 0x8 ;  /* 0x000000160b0b7291 */ /* 0x002fe4000f8e40ff */
.L_x_21:
[----:B---3--:R-:W-:Y:S01]  /*0cd0*/  ULEA UR9, UR31, UR27, 0x3 ;  /* 0x0000001b1f097291 */ /* 0x008fe2000f8e18ff */
[----:B-12---:R-:W-:Y:S11]  /*0ce0*/  @P1 BRA `(.L_x_18) ;  /* 0x0000000000101947 */ /* 0x006ff60003800000 */
[----:B------:R-:W-:-:S06]  /*0cf0*/  USHF.L.U32 UR4, UR32, 0x1f, URZ ;  /* 0x0000001f20047899 */ /* 0x000fcc00080006ff */
[----:B------:R-:W-:-:S04]  /*0d00*/  MOV R0, UR4 ;  /* 0x0000000400007c02 */ /* 0x000fc80008000f00 */
[----:B------:R-:W1:Y:S02]  /*0d10*/  SYNCS.PHASECHK.TRANS64.TRYWAIT P0, [UR9+0x28], R0 ;  /* 0x00002800ff0075a7 */ /* 0x000e640008001109 */
[----:B-1----:R-:W-:Y:S05]  /*0d20*/  @!P0 BRA `(.L_x_19) ;  /* 0x0000003800a08947 */ /* 0x002fea0003800000 */
.L_x_18:
[----:B------:R-:W-:Y:S05]  /*0d30*/  BRA.U UP2, `(.L_x_20) ;  /* 0x00000001020c7547 */ /* 0x000fea000b800000 */
[----:B------:R-:W-:-:S13]  /*0d40*/  ELECT P0, URZ, PT ;  /* 0x0000000000ff782f */ /* 0x000fda0003800000 */
[----:B-1----:R-:W-:-:S04]  /*0d50*/  @P0 MOV R0, 0x10000 ;  /* 0x0001000000000802 */ /* 0x002fc80000000f00 */
[----:B------:R2:W-:Y:S03]  /*0d60*/  @P0 SYNCS.ARRIVE.TRANS64 RZ, [UR9], R0 ;  /* 0x00000000ffff09a7 */ /* 0x0005e60008000009 */
.L_x_20:
[----:B------:R-:W-:Y:S01]  /*0d70*/  USHF.L.U32 UR4, UR31, 0xd, URZ ;  /* 0x0000000d1f047899 */ /* 0x000fe200080006ff */
[----:B------:R-:W-:Y:S01]  /*0d80*/  PLOP3.LUT P1, PT, PT, PT, PT, 0x80, 0x8 ;  /* 0x000000000008781c */ /* 0x000fe20003f2f070 */
[----:B------:R-:W-:Y:S02]  /*0d90*/  UIADD3 UR31, UPT, UPT, UR31, 0x1, URZ ;  /* 0x000000011f1f7890 */ /* 0x000fe4000fffe0ff */
[----:B------:R-:W-:Y:S02]  /*0da0*/  UISETP.GT.U32.AND UP0, UPT, UR38, 0x3e, UPT ;  /* 0x0000003e2600788c */ /* 0x000fe4000bf04070 */
[----:B------:R-:W-:Y:S02]  /*0db0*/  UISETP.NE.AND UP1, UPT, UR31, 0x5, UPT ;  /* 0x000000051f00788c */ /* 0x000fe4000bf25270 */
[----:B------:R-:W-:Y:S02]  /*0dc0*/  UIADD3 UR8, UPT, UPT, UR27, UR4, UR4 ;  /* 0x000000041b087290 */ /* 0x000fe4000fffe004 */
[----:B------:R-:W-:Y:S01]  /*0dd0*/  USEL UR5, URZ, 0x1, UP1 ;  /* 0x00000001ff057887 */ /* 0x000fe20008800000 */
[----:B------:R-:W-:Y:S01]  /*0de0*/  PLOP3.LUT P0, PT, PT, PT, UP0, 0x80, 0x8 ;  /* 0x000000000008781c */ /* 0x000fe20003f0f008 */
[----:B------:R-:W-:-:S02]  /*0df0*/  UIADD3 UR4, UPT, UPT, UR30, UR4, UR4 ;  /* 0x000000041e047290 */ /* 0x000fc4000fffe004 */
[----:B------:R-:W-:Y:S02]  /*0e00*/  ULOP3.LUT UR32, UR32, UR5, URZ, 0x3c, !UPT ;  /* 0x0000000520207292 */ /* 0x000fe4000f8e3cff */
[----:B------:R-:W-:Y:S02]  /*0e10*/  USEL UR31, UR31, URZ, UP1 ;  /* 0x000000ff1f1f7287 */ /* 0x000fe40008800000 */
[----:B------:R-:W-:Y:S02]  /*0e20*/  USHF.L.U32 UR10, UR38, 0x6, URZ ;  /* 0x00000006260a7899 */ /* 0x000fe400080006ff */
[----:B------:R-:W-:Y:S02]  /*0e30*/  ULOP3.LUT UR9, UR9, 0xfefffff8, URZ, 0xc0, !UPT ;  /* 0xfefffff809097892 */ /* 0x000fe4000f8ec0ff */
[----:B------:R-:W-:Y:S02]  /*0e40*/  UIADD3 UR8, UPT, UPT, UR8, 0xc400, URZ ;  /* 0x0000c40008087890 */ /* 0x000fe4000fffe0ff */
[----:B------:R-:W-:-:S02]  /*0e50*/  UIADD3 UR4, UPT, UPT, UR4, 0x20400, URZ ;  /* 0x0002040004047890 */ /* 0x000fc4000fffe0ff */
[----:B------:R-:W-:Y:S02]  /*0e60*/  @!UP0 USHF.L.U32 UR6, UR32, 0x1f, URZ ;  /* 0x0000001f20068899 */ /* 0x000fe400080006ff */
[----:B------:R-:W-:Y:S01]  /*0e70*/  @!UP0 ULEA UR36, UR31, UR27, 0x3 ;  /* 0x0000001b1f248291 */ /* 0x000fe2000f8e18ff */
[----:B------:R-:W-:Y:S02]  /*0e80*/  UMOV UR5, UR9 ;  /* 0x0000000900057c82 */ /* 0x000fe40008000000 */
[----:B------:R3:W-:Y:S01]  /*0e90*/  UTMALDG.2D.2CTA [UR8], [UR42], desc[URZ] ;  /* 0x0000ff082a0075b4 */ /* 0x0007e20008209000 */
[----:B-12---:R-:W-:Y:S01]  /*0ea0*/  IMAD.U32 R0, RZ, RZ, UR6 ;  /* 0x00000006ff007e24 */ /* 0x006fe2000f8e00ff */
[----:B------:R-:W-:Y:S01]  /*0eb0*/  UMOV UR6, UR10 ;  /* 0x0000000a00067c82 */ /* 0x000fe20008000000 */
[----:B------:R-:W-:-:S04]  /*0ec0*/  UIADD3 UR38, UPT, UPT, UR38, 0x1, URZ ;  /* 0x0000000126267890 */ /* 0x000fc8000fffe0ff */
[----:B------:R-:W-:Y:S01]  /*0ed0*/  UISETP.NE.AND UP0, UPT, UR38, 0x40, UPT ;  /* 0x000000402600788c */ /* 0x000fe2000bf05270 */
[----:B------:R3:W-:Y:S01]  /*0ee0*/  UTMALDG.2D.MULTICAST.2CTA [UR4], [UR40], UR37, desc[URZ] ;  /* 0x0000ff04280073b4 */ /* 0x0007e20008209825 */
[----:B------:R3:W1:Y:S07]  /*0ef0*/  @!P0 SYNCS.PHASECHK.TRANS64.TRYWAIT P1, [UR36+0x28], R0 ;  /* 0x00002800ff0085a7 */ /* 0x00066e0008021124 */
[----:B------:R-:W-:Y:S05]  /*0f00*/  BRA.U UP0, `(.L_x_21) ;  /* 0xfffffffd00707547 */ /* 0x000fea000b83ffff */
[----:B---3--:R-:W2:Y:S01]  /*0f10*/  LDCU.64 UR4, c[0x0][0x5c0] ;  /* 0x0000b800ff0477ac */ /* 0x008ea20008000a00 */
[----:B------:R-:W-:-:S04]  /*0f20*/  ULEA.HI.SX32 UR33, UR28, UR33, 0x1e ;  /* 0x000000211c217291 */ /* 0x000fc8000f8ff2ff */
[----:B------:R-:W-:Y:S02]  /*0f30*/  UISETP.GE.AND UP0, UPT, UR33, 0x80, UPT ;  /* 0x000000802100788c */ /* 0x000fe4000bf06270 */
[----:B--2---:R-:W-:Y:S01]  /*0f40*/  UIMAD.WIDE.U32 UR6, UR33, UR5, URZ ;  /* 0x00000005210672a5 */ /* 0x004fe2000f8e00ff */
[----:B------:R-:W2:Y:S03]  /*0f50*/  LDCU UR5, c[0x0][0x5d0] ;  /* 0x0000ba00ff0577ac */ /* 0x000ea60008000800 */
[----:B------:R-:W-:-:S04]  /*0f60*/  UIADD3 UR6, UPT, UPT, UR33, -UR7, URZ ;  /* 0x8000000721067290 */ /* 0x000fc8000fffe0ff */
[----:B------:R-:W-:-:S04]  /*0f70*/  USHF.R.U32.HI UR6, URZ, UR20, UR6 ;  /* 0x00000014ff067299 */ /* 0x000fc80008011606 */
[----:B------:R-:W-:-:S04]  /*0f80*/  UIADD3 UR6, UPT, UPT, UR7, UR6, URZ ;  /* 0x0000000607067290 */ /* 0x000fc8000fffe0ff */
[----:B------:R-:W-:-:S04]  /*0f90*/  USHF.R.U32.HI UR6, URZ, UR19, UR6 ;  /* 0x00000013ff067299 */ /* 0x000fc80008011606 */
[----:B------:R-:W-:-:S04]  /*0fa0*/  UIADD3 UR6, UPT, UPT, -UR6, URZ, URZ ;  /* 0x000000ff06067290 */ /* 0x000fc8000fffe1ff */
[----:B------:R-:W-:-:S04]  /*0fb0*/  UIMAD UR6, UR4, UR6, UR33 ;  /* 0x00000006040672a4 */ /* 0x000fc8000f8e0221 */
[----:B--2---:R-:W-:Y:S01]  /*0fc0*/  UIMAD.WIDE.U32 UR8, UR6, UR5, URZ ;  /* 0x00000005060872a5 */ /* 0x004fe2000f8e00ff */
[----:B------:R-:W2:Y:S03]  /*0fd0*/  LDCU.64 UR4, c[0x0][0x5d8] ;  /* 0x0000bb00ff0477ac */ /* 0x000ea60008000a00 */
[----:B------:R-:W-:-:S04]  /*0fe0*/  UIADD3 UR7, UPT, UPT, UR6, -UR9, URZ ;  /* 0x8000000906077290 */ /* 0x000fc8000fffe0ff */
[----:B------:R-:W-:-:S04]  /*0ff0*/  USHF.R.U32.HI UR7, URZ, UR18, UR7 ;  /* 0x00000012ff077299 */ /* 0x000fc80008011607 */
[----:B------:R-:W-:-:S04]  /*1000*/  UIADD3 UR7, UPT, UPT, UR9, UR7, URZ ;  /* 0x0000000709077290 */ /* 0x000fc8000fffe0ff */
[----:B------:R-:W-:-:S04]  /*1010*/  USHF.R.U32.HI UR7, URZ, UR17, UR7 ;  /* 0x00000011ff077299 */ /* 0x000fc80008011607 */
[----:B--2---:R-:W-:Y:S01]  /*1020*/  UIMAD.WIDE.U32 UR8, UR7, UR5, URZ ;  /* 0x00000005070872a5 */ /* 0x004fe2000f8e00ff */
[----:B------:R-:W2:Y:S03]  /*1030*/  LDCU UR5, c[0x0][0x5cc] ;  /* 0x0000b980ff0577ac */ /* 0x000ea60008000800 */
[----:B------:R-:W-:-:S04]  /*1040*/  UIADD3 UR8, UPT, UPT, UR7, -UR9, URZ ;  /* 0x8000000907087290 */ /* 0x000fc8000fffe0ff */
[----:B------:R-:W-:-:S04]  /*1050*/  USHF.R.U32.HI UR8, URZ, UR16, UR8 ;  /* 0x00000010ff087299 */ /* 0x000fc80008011608 */
[----:B------:R-:W-:Y:S02]  /*1060*/  UIADD3 UR8, UPT, UPT, UR9, UR8, URZ ;  /* 0x0000000809087290 */ /* 0x000fe4000fffe0ff */
[----:B------:R-:W-:Y:S02]  /*1070*/  UIADD3 UR9, UPT, UPT, -UR7, URZ, URZ ;  /* 0x000000ff07097290 */ /* 0x000fe4000fffe1ff */
[----:B------:R-:W-:Y:S02]  /*1080*/  USHF.R.U32.HI UR8, URZ, UR15, UR8 ;  /* 0x0000000fff087299 */ /* 0x000fe40008011608 */
[----:B--2---:R-:W-:Y:S02]  /*1090*/  UIMAD UR5, UR5, UR9, UR6 ;  /* 0x00000009050572a4 */ /* 0x004fe4000f8e0206 */
[----:B------:R-:W-:-:S04]  /*10a0*/  UIADD3 UR8, UPT, UPT, -UR8, URZ, URZ ;  /* 0x000000ff08087290 */ /* 0x000fc8000fffe1ff */
[----:B------:R-:W-:Y:S01]  /*10b0*/  UIMAD UR7, UR4, UR8, UR7 ;  /* 0x00000008040772a4 */ /* 0x000fe2000f8e0207 */
[----:B------:R-:W-:Y:S11]  /*10c0*/  BRA.U !UP0, `(.L_x_22) ;  /* 0xfffffff908a87547 */ /* 0x000ff6000b83ffff */
.L_x_17:
[----:B-1----:R-:W-:Y:S01]  /*10d0*/  UIADD3 UR5, UPT, UPT, UR31, 0x2, URZ ;  /* 0x000000021f057890 */ /* 0x002fe2000fffe0ff */
[----:B------:R-:W1:Y:S01]  /*10e0*/  S2UR UR27, SR_CgaCtaId ;  /* 0x00000000001b79c3 */ /* 0x000e620000008800 */
[----:B------:R-:W-:-:S04]  /*10f0*/  UISETP.NE.AND UP0, UPT, UR31, 0x4, UPT ;  /* 0x000000041f00788c */ /* 0x000fc8000bf05270 */
[----:B------:R-:W-:-:S04]  /*1100*/  USEL UR5, UR5, 0x1, UP0 ;  /* 0x0000000105057887 */ /* 0x000fc80008000000 */
[----:B------:R-:W-:Y:S02]  /*1110*/  UIADD3 UR4, UPT, UPT, UR5, 0x1, URZ ;  /* 0x0000000105047890 */ /* 0x000fe4000fffe0ff */
[----:B------:R-:W-:-:S04]  /*1120*/  UISETP.NE.AND UP1, UPT, UR5, 0x5, UPT ;  /* 0x000000050500788c */ /* 0x000fc8000bf25270 */
[----:B------:R-:W-:Y:S02]  /*1130*/  USEL UR4, UR4, 0x1, UP1 ;  /* 0x0000000104047887 */ /* 0x000fe40008800000 */
[----:B------:R-:W-:Y:S02]  /*1140*/  UISETP.EQ.XOR UP1, UPT, UR31, 0x4, !UP1 ;  /* 0x000000041f00788c */ /* 0x000fe4000cf22a70 */
[----:B------:R-:W-:Y:S02]  /*1150*/  UIADD3 UR6, UPT, UPT, UR4, 0x1, URZ ;  /* 0x0000000104067890 */ /* 0x000fe4000fffe0ff */
[----:B------:R-:W-:Y:S02]  /*1160*/  UISETP.NE.AND UP0, UPT, UR4, 0x5, UPT ;  /* 0x000000050400788c */ /* 0x000fe4000bf05270 */
[----:B------:R-:W-:Y:S02]  /*1170*/  UISETP.EQ.XOR UP1, UPT, UR4, 0x5, UP1 ;  /* 0x000000050400788c */ /* 0x000fe40008f22a70 */
[----:B------:R-:W-:Y:S01]  /*1180*/  USEL UR6, UR6, 0x1, UP0 ;  /* 0x0000000106067887 */ /* 0x000fe20008000000 */
[----:B------:R-:W-:-:S03]  /*1190*/  UMOV UR4, 0x400 ;  /* 0x0000040000047882 */ /* 0x000fc60000000000 */
[----:B------:R-:W-:Y:S02]  /*11a0*/  UISETP.EQ.XOR UP1, UPT, UR6, 0x5, UP1 ;  /* 0x000000050600788c */ /* 0x000fe40008f22a70 */
[----:B------:R-:W-:Y:S02]  /*11b0*/  UISETP.NE.AND UP0, UPT, UR6, 0x5, UPT ;  /* 0x000000050600788c */ /* 0x000fe4000bf05270 */
[----:B------:R-:W-:Y:S02]  /*11c0*/  USEL UR5, URZ, 0x1, !UP1 ;  /* 0x00000001ff057887 */ /* 0x000fe4000c800000 */
[----:B-1----:R-:W-:Y:S02]  /*11d0*/  ULEA UR4, UR27, UR4, 0x18 ;  /* 0x000000041b047291 */ /* 0x002fe4000f8ec0ff */
[----:B------:R-:W-:Y:S02]  /*11e0*/  ULOP3.LUT UR5, UR32, UR5, URZ, 0x3c, !UPT ;  /* 0x0000000520057292 */ /* 0x000fe4000f8e3cff */
[----:B------:R-:W-:-:S02]  /*11f0*/  USEL UR6, UR6, URZ, UP0 ;  /* 0x000000ff06067287 */ /* 0x000fc40008000000 */
[----:B------:R-:W-:Y:S02]  /*1200*/  USHF.L.U32 UR5, UR5, 0x1f, URZ ;  /* 0x0000001f05057899 */ /* 0x000fe400080006ff */
[----:B------:R-:W-:Y:S02]  /*1210*/  ULEA UR4, UR6, UR4, 0x3 ;  /* 0x0000000406047291 */ /* 0x000fe4000f8e18ff */
[----:B------:R-:W-:Y:S02]  /*1220*/  UISETP.NE.AND UP0, UPT, UR14, URZ, UPT ;  /* 0x000000ff0e00728c */ /* 0x000fe4000bf05270 */
[----:B------:R-:W-:-:S05]  /*1230*/  MOV R0, UR5 ;  /* 0x0000000500007c02 */ /* 0x000fca0008000f00 */
[----:B------:R-:W1:Y:S02]  /*1240*/  SYNCS.PHASECHK.TRANS64.TRYWAIT P0, [UR4+0x28], R0 ;  /* 0x00002800ff0075a7 */ /* 0x000e640008001104 */
[----:B-1----:R-:W-:Y:S05]  /*1250*/  @!P0 BRA `(.L_x_23) ;  /* 0x0000003400748947 */ /* 0x002fea0003800000 */
.L_x_59:
[----:B------:R-:W-:Y:S05]  /*1260*/  BRA.U UP0, `(.L_x_16) ;  /* 0x00000001000c7547 */ /* 0x000fea000b800000 */
[----:B------:R-:W-:-:S13]  /*1270*/  ELECT P0, URZ, PT ;  /* 0x0000000000ff782f */ /* 0x000fda0003800000 */
[----:B-1----:R-:W-:-:S04]  /*1280*/  @P0 MOV R0, 0x10000 ;  /* 0x0001000000000802 */ /* 0x002fc80000000f00 */
[----:B------:R1:W-:Y:S03]  /*1290*/  @P0 SYNCS.ARRIVE.TRANS64 RZ, [UR4], R0 ;  /* 0x00000000ffff09a7 */ /* 0x0003e60008000004 */
.L_x_16:
[----:B------:R-:W-:-:S09]  /*12a0*/  UISETP.NE.AND UP0, UPT, UR23, 0x4, UPT ;  /* 0x000000041700788c */ /* 0x000fd2000bf05270 */
[----:B------:R-:W-:Y:S05]  /*12b0*/  BRA.U UP0, `(.L_x_24) ;  /* 0x0000000900447547 */ /* 0x000fea000b800000 */
[----:B-1----:R-:W1:Y:S08]  /*12c0*/  S2UR UR5, SR_CTAID.Z ;  /* 0x00000000000579c3 */ /* 0x002e700000002700 */
[----:B------:R-:W-:Y:S01]  /*12d0*/  BAR.SYNC.DEFER_BLOCKING 0x2, 0xa0 ;  /* 0x0082800000007b1d */ /* 0x000fe20000010000 */
[----:B------:R-:W-:Y:S01]  /*12e0*/  HFMA2 R6, -RZ, RZ, 0, 5.9604644775390625e-08 ;  /* 0x00000001ff067431 */ /* 0x000fe200000001ff */
[----:B------:R-:W-:Y:S01]  /*12f0*/  MOV R5, 0x1 ;  /* 0x0000000100057802 */ /* 0x000fe20000000f00 */
[----:B-1----:R-:W-:-:S09]  /*1300*/  UISETP.GT.U32.AND UP0, UPT, UR5, 0x7f, UPT ;  /* 0x0000007f0500788c */ /* 0x002fd2000bf04070 */
[----:B------:R-:W-:Y:S05]  /*1310*/  BRA.U UP0, `(.L_x_25) ;  /* 0x0000000500f87547 */ /* 0x000fea000b800000 */
[----:B------:R-:W-:Y:S01]  /*1320*/  UMOV UR4, 0x400 ;  /* 0x0000040000047882 */ /* 0x000fe20000000000 */
[----:B------:R-:W1:Y:S01]  /*1330*/  LDCU UR8, c[0x0][0x374] ;  /* 0x00006e80ff0877ac */ /* 0x000e620008000800 */
[----:B------:R-:W-:Y:S01]  /*1340*/  MOV R5, 0x1 ;  /* 0x0000000100057802 */ /* 0x000fe20000000f00 */
[----:B------:R-:W-:Y:S01]  /*1350*/  ULEA UR4, UR27, UR4, 0x18 ;  /* 0x000000041b047291 */ /* 0x000fe2000f8ec0ff */
[----:B------:R-:W1:Y:S01]  /*1360*/  LDCU UR7, c[0x0][0x370] ;  /* 0x00006e00ff0777ac */ /* 0x000e620008000800 */
[----:B------:R-:W5:Y:S07]  /*1370*/  LDCU UR6, c[0x0][0x378] ;  /* 0x00006f00ff0677ac */ /* 0x000f6e0008000800 */
[----:B------:R-:W4:Y:S01]  /*1380*/  LDS R0, [UR4+0x78] ;  /* 0x00007804ff007984 */ /* 0x000f220008000800 */
[----:B------:R-:W-:Y:S01]  /*1390*/  ULOP3.LUT UR28, UR13, 0x1, URZ, 0x3c, !UPT ;  /* 0x000000010d1c7892 */ /* 0x000fe2000f8e3cff */
[----:B------:R-:W-:Y:S01]  /*13a0*/  UMOV UR10, 0x5 ;  /* 0x00000005000a7882 */ /* 0x000fe20000000000 */
[----:B------:R-:W-:-:S02]  /*13b0*/  ULOP3.LUT UR9, UR27, 0x3, URZ, 0xc0, !UPT ;  /* 0x000000031b097892 */ /* 0x000fc4000f8ec0ff */
[----:B------:R-:W-:Y:S01]  /*13c0*/  USHF.L.U32 UR10, UR10, UR28, URZ ;  /* 0x0000001c0a0a7299 */ /* 0x000fe200080006ff */
[----:B------:R-:W-:Y:S01]  /*13d0*/  UMOV UR49, 0x10402490 ;  /* 0x1040249000317882 */ /* 0x000fe20000000000 */
[----:B------:R-:W-:Y:S01]  /*13e0*/  UIADD3 UR28, UPT, UPT, UR24, UR28, URZ ;  /* 0x0000001c181c7290 */ /* 0x000fe2000fffe0ff */
[----:B------:R-:W-:Y:S01]  /*13f0*/  UMOV UR11, 0x1 ;  /* 0x00000001000b7882 */ /* 0x000fe20000000000 */
[----:B------:R-:W-:Y:S02]  /*1400*/  UIADD3 UR27, UPT, UPT, UR4, 0xc400, URZ ;  /* 0x0000c400041b7890 */ /* 0x000fe4000fffe0ff */
[----:B------:R-:W-:Y:S02]  /*1410*/  UIADD3 UR24, UPT, UPT, UR4, 0x20400, URZ ;  /* 0x0002040004187890 */ /* 0x000fe4000fffe0ff */
[----:B-1----:R-:W-:Y:S02]  /*1420*/  UIMAD UR7, UR8, UR7, URZ ;  /* 0x00000007080772a4 */ /* 0x002fe4000f8e02ff */
[----:B------:R-:W-:-:S02]  /*1430*/  USEL UR48, URZ, 0x4000, UP6 ;  /* 0x00004000ff307887 */ /* 0x000fc4000b000000 */
[----:B------:R-:W-:Y:S02]  /*1440*/  USEL UR49, UR49, 0x10400490, !UP5 ;  /* 0x1040049031317887 */ /* 0x000fe4000e800000 */
[----:B------:R-:W-:Y:S02]  /*1450*/  USHF.L.U32 UR9, UR11, UR9, URZ ;  /* 0x000000090b097299 */ /* 0x000fe400080006ff */
[----:B------:R-:W-:Y:S02]  /*1460*/  USHF.L.U32 UR11, UR11, UR28, URZ ;  /* 0x0000001c0b0b7299 */ /* 0x000fe400080006ff */
[----:B------:R-:W-:Y:S02]  /*1470*/  USHF.R.U32.HI UR27, URZ, 0x4, UR27 ;  /* 0x00000004ff1b7899 */ /* 0x000fe4000801161b */
[----:B------:R-:W-:Y:S02]  /*1480*/  USHF.R.U32.HI UR24, URZ, 0x4, UR24 ;  /* 0x00000004ff187899 */ /* 0x000fe40008011618 */
[----:B-----5:R-:W-:-:S02]  /*1490*/  UIMAD UR6, UR7, UR6, URZ ;  /* 0x00000006070672a4 */ /* 0x020fc4000f8e02ff */
[----:B------:R-:W-:Y:S02]  /*14a0*/  UIADD3 UR49, UPT, UPT, UR48, UR49, URZ ;  /* 0x0000003130317290 */ /* 0x000fe4000fffe0ff */
[----:B------:R-:W-:Y:S02]  /*14b0*/  ULOP3.LUT UR9, UR11, UR9, UR10, 0xfe, !UPT ;  /* 0x000000090b097292 */ /* 0x000fe4000f8efe0a */
[----:B------:R-:W-:Y:S02]  /*14c0*/  ULOP3.LUT UR27, UR27, 0x3fc0, URZ, 0xc0, !UPT ;  /* 0x00003fc01b1b7892 */ /* 0x000fe4000f8ec0ff */
[----:B------:R-:W-:Y:S01]  /*14d0*/  ULOP3.LUT UR10, UR24, 0x3fc0, URZ, 0xc0, !UPT ;  /* 0x00003fc0180a7892 */ /* 0x000fe2000f8ec0ff */
[----:B----4-:R-:W-:Y:S01]  /*14e0*/  R2UR UR34, R0 ;  /* 0x00000000002272ca */ /* 0x010fe200000e0000 */
[----:B------:R-:W-:Y:S02]  /*14f0*/  USHF.R.S32.HI UR33, URZ, 0x1f, UR6 ;  /* 0x0000001fff217899 */ /* 0x000fe40008011406 */
[----:B------:R-:W-:-:S02]  /*1500*/  ULOP3.LUT UR26, UR9, 0xffff, UR26, 0xc8, !UPT ;  /* 0x0000ffff091a7892 */ /* 0x000fc4000f8ec81a */
[----:B------:R-:W-:Y:S02]  /*1510*/  ULOP3.LUT UR25, UR25, 0xffff, URZ, 0xc0, !UPT ;  /* 0x0000ffff19197892 */ /* 0x000fe4000f8ec0ff */
[----:B------:R-:W-:Y:S02]  /*1520*/  UISETP.NE.AND UP0, UPT, UR14, URZ, UPT ;  /* 0x000000ff0e00728c */ /* 0x000fe4000bf05270 */
[----:B------:R-:W-:Y:S02]  /*1530*/  ULOP3.LUT UR9, UR27, 0x10000, URZ, 0xfc, !UPT ;  /* 0x000100001b097892 */ /* 0x000fe4000f8efcff */
[----:B------:R-:W-:Y:S02]  /*1540*/  ULOP3.LUT UR10, UR10, 0x10000, URZ, 0xfc, !UPT ;  /* 0x000100000a0a7892 */ /* 0x000fe4000f8efcff */
[----:B------:R-:W-:Y:S02]  /*1550*/  ULEA.HI UR33, UR33, UR6, URZ, 0x2 ;  /* 0x0000000621217291 */ /* 0x000fe4000f8f10ff */
[----:B------:R-:W-:Y:S01]  /*1560*/  UISETP.NE.AND UP1, UPT, UR14, URZ, UPT ;  /* 0x000000ff0e00728c */ /* 0x000fe2000bf25270 */
[----:B------:R-:W-:Y:S01]  /*1570*/  UMOV UR24, UR5 ;  /* 0x0000000500187c82 */ /* 0x000fe20008000000 */
[----:B------:R-:W-:Y:S01]  /*1580*/  UMOV UR32, URZ ;  /* 0x000000ff00207c82 */ /* 0x000fe20008000000 */
[----:B------:R-:W-:Y:S01]  /*1590*/  UMOV UR31, URZ ;  /* 0x000000ff001f7c82 */ /* 0x000fe20008000000 */
[----:B------:R-:W-:Y:S01]  /*15a0*/  UMOV UR30, URZ ;  /* 0x000000ff001e7c82 */ /* 0x000fe20008000000 */
[----:B------:R-:W-:Y:S01]  /*15b0*/  UMOV UR48, URZ ;  /* 0x000000ff00307c82 */ /* 0x000fe20008000000 */
[----:B------:R-:W-:Y:S01]  /*15c0*/  UMOV UR40, URZ ;  /* 0x000000ff00287c82 */ /* 0x000fe20008000000 */
[----:B------:R-:W-:Y:S01]  /*15d0*/  UMOV UR41, UR49 ;  /* 0x0000003100297c82 */ /* 0x000fe20008000000 */
[----:B------:R-:W-:Y:S01]  /*15e0*/  UMOV UR38, URZ ;  /* 0x000000ff00267c82 */ /* 0x000fe20008000000 */
[----:B------:R-:W-:Y:S01]  /*15f0*/  UMOV UR39, UR49 ;  /* 0x0000003100277c82 */ /* 0x000fe20008000000 */
[----:B------:R-:W-:Y:S01]  /*1600*/  UMOV UR36, URZ ;  /* 0x000000ff00247c82 */ /* 0x000fe20008000000 */
[----:B------:R-:W-:-:S05]  /*1610*/  UMOV UR37, UR49 ;  /* 0x0000003100257c82 */ /* 0x000fca0008000000 */
.L_x_33:
[----:B-1----:R-:W-:Y:S01]  /*1620*/  PLOP3.LUT P1, PT, PT, PT, PT, 0x80, 0x8 ;  /* 0x000000000008781c */ /* 0x002fe20003f2f070 */
[----:B----4-:R-:W-:Y:S02]  /*1630*/  ULEA UR8, UR32, UR34, 0x8 ;  /* 0x0000002220087291 */ /* 0x010fe4000f8e40ff */
[----:B------:R-:W-:Y:S02]  /*1640*/  ULEA.HI.SX32 UR24, UR33, UR24, 0x1e ;  /* 0x0000001821187291 */ /* 0x000fe4000f8ff2ff */
[----:B------:R-:W-:Y:S02]  /*1650*/  UPLOP3.LUT UP4, UPT, UPT, UPT, UPT, 0x40, 0x4 ;  /* 0x000000000004789c */ /* 0x000fe40003f8e870 */
[----:B------:R-:W-:Y:S01]  /*1660*/  ULEA UR7, UR32, UR4, 0x3 ;  /* 0x0000000420077291 */ /* 0x000fe2000f8e18ff */
[----:B-----5:R-:W-:Y:S11]  /*1670*/  BRA.U UP0, `(.L_x_26) ;  /* 0x00000001001c7547 */ /* 0x020ff6000b800000 */
[----:B------:R-:W-:Y:S01]  /*1680*/  USHF.L.U32 UR5, UR31, 0x1f, URZ ;  /* 0x0000001f1f057899 */ /* 0x000fe200080006ff */
[----:B------:R-:W-:Y:S01]  /*1690*/  SHF.L.U32 R2, R5, 0x1f, RZ ;  /* 0x0000001f05027819 */ /* 0x000fe200000006ff */
[----:B------:R-:W-:-:S04]  /*16a0*/  ULEA UR6, UR30, UR4, 0x3 ;  /* 0x000000041e067291 */ /* 0x000fc8000f8e18ff */
[----:B------:R-:W-:-:S05]  /*16b0*/  MOV R0, UR5 ;  /* 0x0000000500007c02 */ /* 0x000fca0008000f00 */
[----:B------:R1:W4:Y:S01]  /*16c0*/  SYNCS.PHASECHK.TRANS64.TRYWAIT P1, [UR6], R0 ;  /* 0x00000000ff0075a7 */ /* 0x0003220008021106 */
[----:B------:R-:W5:Y:S02]  /*16d0*/  SYNCS.PHASECHK.TRANS64.TRYWAIT P0, [UR7+0x60], R2 ;  /* 0x00006002ff0075a7 */ /* 0x000f640008001107 */
[----:B-1--45:R-:W-:Y:S05]  /*16e0*/  @!P0 BRA `(.L_x_27) ;  /* 0x0000003000708947 */ /* 0x032fea0003800000 */
.L_x_26:
[----:B------:R-:W-:-:S05]  /*16f0*/  UMOV UR29, URZ ;  /* 0x000000ff001d7c82 */ /* 0x000fca0008000000 */
.L_x_31:
[----:B-1--45:R-:W-:Y:S05]  /*1700*/  BRA.U UP0, `(.L_x_28) ;  /* 0x0000000100887547 */ /* 0x032fea000b800000 */
[----:B------:R-:W-:Y:S02]  /*1710*/  USHF.L.U32 UR11, UR30, 0xa, URZ ;  /* 0x0000000a1e0b7899 */ /* 0x000fe400080006ff */
[----:B------:R-:W-:Y:S02]  /*1720*/  ULEA UR5, UR30, UR4, 0x3 ;  /* 0x000000041e057291 */ /* 0x000fe4000f8e18ff */
[----:B------:R-:W-:Y:S02]  /*1730*/  UIADD3 UR6, UPT, UPT, UR11, 0x6, URZ ;  /* 0x000000060b067890 */ /* 0x000fe4000fffe0ff */
[----:B------:R-:W-:Y:S02]  /*1740*/  UIADD3 UR52, UPT, UPT, UR11, UR10, URZ ;  /* 0x0000000a0b347290 */ /* 0x000fe4000fffe0ff */
[----:B------:R-:W-:Y:S02]  /*1750*/  UIADD3 UR28, UPT, UPT, UR6, UR10, URZ ;  /* 0x0000000a061c7290 */ /* 0x000fe4000fffe0ff */
[----:B------:R-:W-:Y:S02]  /*1760*/  UIADD3 UR50, UPT, UPT, UR11, UR9, URZ ;  /* 0x000000090b327290 */ /* 0x000fe4000fffe0ff */
[----:B------:R-:W-:Y:S02]  /*1770*/  UIADD3 UR46, UPT, UPT, UR10, 0x2, UR11 ;  /* 0x000000020a2e7890 */ /* 0x000fe4000fffe00b */
[----:B------:R-:W-:Y:S02]  /*1780*/  UIADD3 UR44, UPT, UPT, UR9, 0x2, UR11 ;  /* 0x00000002092c7890 */ /* 0x000fe4000fffe00b */
[----:B------:R-:W-:Y:S02]  /*1790*/  UIADD3 UR42, UPT, UPT, UR10, 0x4, UR11 ;  /* 0x000000040a2a7890 */ /* 0x000fe4000fffe00b */
[----:B------:R-:W-:Y:S02]  /*17a0*/  UIADD3 UR54, UPT, UPT, UR9, 0x4, UR11 ;  /* 0x0000000409367890 */ /* 0x000fe4000fffe00b */
[----:B------:R-:W-:Y:S02]  /*17b0*/  UIADD3 UR27, UPT, UPT, UR5, 0x28, URZ ;  /* 0x00000028051b7890 */ /* 0x000fe4000fffe0ff */
[----:B------:R-:W-:Y:S01]  /*17c0*/  UIADD3 UR6, UPT, UPT, UR6, UR9, URZ ;  /* 0x0000000906067290 */ /* 0x000fe2000fffe0ff */
[----:B------:R-:W-:Y:S01]  /*17d0*/  UMOV UR53, 0x40004040 ;  /* 0x4000404000357882 */ /* 0x000fe20000000000 */
[----:B------:R-:W-:Y:S01]  /*17e0*/  UMOV UR51, 0x40004040 ;  /* 0x4000404000337882 */ /* 0x000fe20000000000 */
[----:B------:R-:W-:Y:S01]  /*17f0*/  UMOV UR47, 0x40004040 ;  /* 0x40004040002f7882 */ /* 0x000fe20000000000 */
[----:B------:R-:W-:Y:S01]  /*1800*/  UMOV UR45, 0x40004040 ;  /* 0x40004040002d7882 */ /* 0x000fe20000000000 */
[----:B------:R-:W-:Y:S01]  /*1810*/  UMOV UR43, 0x40004040 ;  /* 0x40004040002b7882 */ /* 0x000fe20000000000 */
[----:B------:R-:W-:Y:S01]  /*1820*/  UMOV UR55, 0x40004040 ;  /* 0x4000404000377882 */ /* 0x000fe20000000000 */
[----:B------:R-:W-:Y:S05]  /*1830*/  @P1 BRA `(.L_x_29) ;  /* 0x0000000000101947 */ /* 0x000fea0003800000 */
[----:B------:R-:W-:Y:S06]  /*1840*/  USHF.L.U32 UR11, UR31, 0x1f, URZ ;  /* 0x0000001f1f0b7899 */ /* 0x000fec00080006ff */
[----:B-1----:R-:W-:Y:S04]  /*1850*/  MOV R0, UR11 ;  /* 0x0000000b00007c02 */ /* 0x002fe80008000f00 */
[----:B------:R-:W1:Y:S02]  /*1860*/  SYNCS.PHASECHK.TRANS64.TRYWAIT P0, [UR5], R0 ;  /* 0x00000000ff0075a7 */ /* 0x000e640008001105 */
[----:B-1----:R-:W-:Y:S05]  /*1870*/  @!P0 BRA `(.L_x_30) ;  /* 0x0000003000288947 */ /* 0x002fea0003800000 */
.L_x_29:
[----:B------:R4:W-:Y:S01]  /*1880*/  UTCHMMA.2CTA gdesc[UR50], gdesc[UR52], tmem[UR8], tmem[UR48], idesc[UR49], UP4 ;  /* 0x00ff3034320075ea */ /* 0x0009e2000a200008 */
[----:B------:R-:W-:Y:S01]  /*1890*/  UPLOP3.LUT UP4, UPT, UPT, UPT, UPT, 0x80, 0x8 ;  /* 0x000000000008789c */ /* 0x000fe20003f8f070 */
[----:B------:R4:W-:Y:S01]  /*18a0*/  UTCHMMA.2CTA gdesc[UR44], gdesc[UR46], tmem[UR8], tmem[UR40], idesc[UR41], UPT ;  /* 0x00ff282e2c0075ea */ /* 0x0009e2000ba00008 */
[----:B------:R4:W-:Y:S01]  /*18b0*/  UTCHMMA.2CTA gdesc[UR54], gdesc[UR42], tmem[UR8], tmem[UR38], idesc[UR39], UPT ;  /* 0x00ff262a360075ea */ /* 0x0009e2000ba00008 */
[----:B------:R-:W-:Y:S01]  /*18c0*/  UMOV UR56, UR28 ;  /* 0x0000001c00387c82 */ /* 0x000fe20008000000 */
[----:B------:R-:W-:Y:S01]  /*18d0*/  UMOV UR57, 0x40004040 ;  /* 0x4000404000397882 */ /* 0x000fe20000000000 */
[----:B------:R-:W-:Y:S01]  /*18e0*/  UMOV UR58, UR6 ;  /* 0x00000006003a7c82 */ /* 0x000fe20008000000 */
[----:B------:R-:W-:Y:S02]  /*18f0*/  UMOV UR59, 0x40004040 ;  /* 0x40004040003b7882 */ /* 0x000fe40000000000 */
[----:B------:R4:W-:Y:S01]  /*1900*/  UTCHMMA.2CTA gdesc[UR58], gdesc[UR56], tmem[UR8], tmem[UR36], idesc[UR37], UPT ;  /* 0x00ff24383a0075ea */ /* 0x0009e2000ba00008 */
[----:B------:R4:W-:Y:S01]  /*1910*/  UTCBAR.2CTA.MULTICAST [UR27], URZ, UR26 ;  /* 0x000000ff1b0073e9 */ /* 0x0009e2000820081a */
[----:B------:R-:W-:Y:S01]  /*1920*/  NOP ;  /* 0x0000000000007918 */ /* 0x000fe20000000000 */
.L_x_28:
[----:B------:R-:W-:Y:S01]  /*1930*/  UIADD3 UR30, UPT, UPT, UR30, 0x1, URZ ;  /* 0x000000011e1e7890 */ /* 0x000fe2000fffe0ff */
[----:B------:R-:W-:Y:S01]  /*1940*/  PLOP3.LUT P1, PT, PT, PT, PT, 0x80, 0x8 ;  /* 0x000000000008781c */ /* 0x000fe20003f2f070 */
[----:B------:R-:W-:Y:S02]  /*1950*/  UISETP.GT.U32.AND UP3, UPT, UR29, 0x3e, UPT ;  /* 0x0000003e1d00788c */ /* 0x000fe4000bf64070 */
[----:B------:R-:W-:Y:S02]  /*1960*/  UISETP.NE.AND UP2, UPT, UR30, 0x5, UPT ;  /* 0x000000051e00788c */ /* 0x000fe4000bf45270 */
[----:B------:R-:W-:Y:S02]  /*1970*/  UISETP.NE.OR UP3, UPT, UR14, URZ, UP3 ;  /* 0x000000ff0e00728c */ /* 0x000fe40009f65670 */
[----:B------:R-:W-:Y:S02]  /*1980*/  USEL UR5, URZ, 0x1, UP2 ;  /* 0x00000001ff057887 */ /* 0x000fe40009000000 */
[----:B------:R-:W-:Y:S02]  /*1990*/  USEL UR30, UR30, URZ, UP2 ;  /* 0x000000ff1e1e7287 */ /* 0x000fe40009000000 */
[----:B------:R-:W-:Y:S01]  /*19a0*/  ULOP3.LUT UR31, UR31, UR5, URZ, 0x3c, !UPT ;  /* 0x000000051f1f7292 */ /* 0x000fe2000f8e3cff */
[----:B------:R-:W-:Y:S01]  /*19b0*/  PLOP3.LUT P0, PT, PT, PT, UP3, 0x80, 0x8 ;  /* 0x000000000008781c */ /* 0x000fe20003f0f038 */
[----:B------:R-:W-:Y:S03]  /*19c0*/  UIADD3 UR29, UPT, UPT, UR29, 0x1, URZ ;  /* 0x000000011d1d7890 */ /* 0x000fe6000fffe0ff */
[----:B------:R-:W-:Y:S02]  /*19d0*/  @!UP3 USHF.L.U32 UR5, UR31, 0x1f, URZ ;  /* 0x0000001f1f05b899 */ /* 0x000fe400080006ff */
[----:B------:R-:W-:Y:S02]  /*19e0*/  @!UP3 ULEA UR6, UR30, UR4, 0x3 ;  /* 0x000000041e06b291 */ /* 0x000fe4000f8e18ff */
[----:B------:R-:W-:Y:S02]  /*19f0*/  UISETP.NE.AND UP2, UPT, UR29, 0x40, UPT ;  /* 0x000000401d00788c */ /* 0x000fe4000bf45270 */
[----:B-1----:R-:W-:Y:S05]  /*1a00*/  IMAD.U32 R0, RZ, RZ, UR5 ;  /* 0x00000005ff007e24 */ /* 0x002fea000f8e00ff */
[----:B------:R5:W1:Y:S02]  /*1a10*/  @!P0 SYNCS.PHASECHK.TRANS64.TRYWAIT P1, [UR6], R0 ;  /* 0x00000000ff0085a7 */ /* 0x000a640008021106 */
[----:B------:R-:W-:Y:S05]  /*1a20*/  BRA.U UP2, `(.L_x_31) ;  /* 0xfffffffd02347547 */ /* 0x000fea000b83ffff */
[----:B------:R-:W-:Y:S05]  /*1a30*/  BRA.U UP1, `(.L_x_32) ;  /* 0x00000001010c7547 */ /* 0x000fea000b800000 */
[----:B------:R-:W-:-:S09]  /*1a40*/  UIADD3 UR7, UPT, UPT, UR7, 0x50, URZ ;  /* 0x0000005007077890 */ /* 0x000fd2000fffe0ff */
[----:B------:R4:W-:Y:S01]  /*1a50*/  UTCBAR.2CTA.MULTICAST [UR7], URZ, UR25 ;  /* 0x000000ff070073e9 */ /* 0x0009e20008200819 */
[----:B------:R-:W-:Y:S02]  /*1a60*/  NOP ;  /* 0x0000000000007918 */ /* 0x000fe40000000000 */
.L_x_32:
[----:B------:R-:W-:-:S04]  /*1a70*/  UIADD3 UR32, UPT, UPT, UR32, 0x1, URZ ;  /* 0x0000000120207890 */ /* 0x000fc8000fffe0ff */
[----:B------:R-:W-:-:S04]  /*1a80*/  UISETP.NE.AND UP2, UPT, UR32, 0x2, UPT ;  /* 0x000000022000788c */ /* 0x000fc8000bf45270 */
[----:B------:R-:W-:Y:S02]  /*1a90*/  USEL UR32, UR32, URZ, UP2 ;  /* 0x000000ff20207287 */ /* 0x000fe40009000000 */
[----:B------:R-:W-:Y:S02]  /*1aa0*/  USEL UR5, URZ, 0x1, UP2 ;  /* 0x00000001ff057887 */ /* 0x000fe40009000000 */
[----:B------:R-:W-:-:S04]  /*1ab0*/  UISETP.GE.AND UP2, UPT, UR24, 0x80, UPT ;  /* 0x000000801800788c */ /* 0x000fc8000bf46270 */
[----:B------:R-:W-:-:S05]  /*1ac0*/  LOP3.LUT R5, R5, UR5, RZ, 0x3c, !PT ;  /* 0x0000000505057c12 */ /* 0x000fca000f8e3cff */
[----:B------:R-:W-:Y:S05]  /*1ad0*/  BRA.U !UP2, `(.L_x_33) ;  /* 0xfffffff90ad07547 */ /* 0x000fea000b83ffff */
[----:B------:R-:W-:-:S06]  /*1ae0*/  UIADD3 UR32, UPT, UPT, UR32, 0x1, URZ ;  /* 0x0000000120207890 */ /* 0x000fcc000fffe0ff */
[----:B------:R-:W-:Y:S02]  /*1af0*/  MOV R6, UR32 ;  /* 0x0000002000067c02 */ /* 0x000fe40008000f00 */
.L_x_25:
[----:B------:R-:W-:-:S09]  /*1b00*/  UISETP.NE.AND UP0, UPT, UR13, URZ, UPT ;  /* 0x000000ff0d00728c */ /* 0x000fd2000bf05270 */
[----:B------:R-:W-:Y:S05]  /*1b10*/  BRA.U UP0, `(.L_x_24) ;  /* 0x00000001002c7547 */ /* 0x000fea000b800000 */
[----:B-----5:R-:W5:Y:S01]  /*1b20*/  S2R R0, SR_CgaCtaId ;  /* 0x0000000000007919 */ /* 0x020f620000008800 */
[----:B------:R-:W-:Y:S02]  /*1b30*/  ISETP.NE.AND P0, PT, R6, 0x2, PT ;  /* 0x000000020600780c */ /* 0x000fe40003f05270 */
[----:B------:R-:W-:Y:S02]  /*1b40*/  MOV R3, 0x400 ;  /* 0x0000040000037802 */ /* 0x000fe40000000f00 */
[----:B------:R-:W-:-:S04]  /*1b50*/  SEL R2, RZ, 0x1, P0 ;  /* 0x00000001ff027807 */ /* 0x000fc80000000000 */
[----:B------:R-:W-:-:S05]  /*1b60*/  LOP3.LUT R2, R5, R2, RZ, 0x3c, !PT ;  /* 0x0000000205027212 */ /* 0x000fca00078e3cff */
[----:B------:R-:W-:Y:S01]  /*1b70*/  IMAD.U32 R2, R2, -0x80000000, RZ ;  /* 0x8000000002027824 */ /* 0x000fe200078e00ff */
[----:B-----5:R-:W-:Y:S02]  /*1b80*/  LEA R0, R0, R3, 0x18 ;  /* 0x0000000300007211 */ /* 0x020fe400078ec0ff */
[----:B------:R-:W-:-:S05]  /*1b90*/  SEL R3, R6, RZ, P0 ;  /* 0x000000ff06037207 */ /* 0x000fca0000000000 */
[----:B------:R-:W-:-:S04]  /*1ba0*/  IMAD R0, R3, 0x8, R0 ;  /* 0x0000000803007824 */ /* 0x000fc800078e0200 */
[----:B------:R-:W5:Y:S02]  /*1bb0*/  SYNCS.PHASECHK.TRANS64.TRYWAIT P0, [R0+URZ+0x60], R2 ;  /* 0x00006002000075a7 */ /* 0x000f6400080011ff */
[----:B-----5:R-:W-:Y:S05]  /*1bc0*/  @!P0 BRA `(.L_x_34) ;  /* 0x0000002c00748947 */ /* 0x020fea0003800000 */
.L_x_24:
[----:B------:R-:W-:-:S06]  /*1bd0*/  UISETP.GT.AND UP0, UPT, UR23, 0x3, UPT ;  /* 0x000000031700788c */ /* 0x000fcc000bf04270 */
[----:B------:R-:W-:-:S13]  /*1be0*/  PLOP3.LUT P0, PT, PT, PT, UP0, 0x80, 0x8 ;  /* 0x000000000008781c */ /* 0x000fda0003f0f008 */
[----:B-12345:R-:W-:Y:S05]  /*1bf0*/  @P0 EXIT ;  /* 0x000000000000094d */ /* 0x03efea0003800000 */
[----:B------:R-:W-:-:S09]  /*1c00*/  UISETP.NE.AND UP0, UPT, UR23, URZ, UPT ;  /* 0x000000ff1700728c */ /* 0x000fd2000bf05270 */
[----:B------:R-:W-:Y:S05]  /*1c10*/  BRA.U UP0, `(.L_x_35) ;  /* 0x00000005008c7547 */ /* 0x000fea000b800000 */
[----:B------:R-:W1:Y:S01]  /*1c20*/  S2R R6, SR_CgaCtaId ;  /* 0x0000000000067919 */ /* 0x000e620000008800 */
[----:B------:R-:W-:Y:S01]  /*1c30*/  NOP ;  /* 0x0000000000007918 */ /* 0x000fe20000000000 */
[----:B------:R-:W-:Y:S02]  /*1c40*/  MOV R3, 0x40 ;  /* 0x0000004000037802 */ /* 0x000fe40000000f00 */
[----:B------:R-:W-:Y:S02]  /*1c50*/  MOV R5, 0x400 ;  /* 0x0000040000057802 */ /* 0x000fe40000000f00 */
[C---:B-1----:R-:W-:Y:S02]  /*1c60*/  LEA R0, R6.reuse, R3, 0x18 ;  /* 0x0000000306007211 */ /* 0x042fe400078ec0ff */
[----:B------:R-:W-:-:S04]  /*1c70*/  LEA R5, R6, R5, 0x18 ;  /* 0x0000000506057211 */ /* 0x000fc800078ec0ff */
[----:B------:R-:W1:Y:S02]  /*1c80*/  LDS.U8 R0, [R0] ;  /* 0x0000000000007984 */ /* 0x000e640000000000 */
[----:B-1----:R-:W-:-:S13]  /*1c90*/  ISETP.NE.AND P0, PT, R0, RZ, PT ;  /* 0x000000ff0000720c */ /* 0x002fda0003f05270 */
[----:B------:R-:W-:Y:S05]  /*1ca0*/  @P0 BRA `(.L_x_36) ;  /* 0x0000000400500947 */ /* 0x000fea0003800000 */
[C---:B------:R-:W-:Y:S02]  /*1cb0*/  LOP3.LUT R0, R6.reuse, 0x1, RZ, 0xc0, !PT ;  /* 0x0000000106007812 */ /* 0x040fe400078ec0ff */
[----:B------:R-:W-:Y:S02]  /*1cc0*/  LOP3.LUT R13, R6, 0x1, RZ, 0x3c, !PT ;  /* 0x00000001060d7812 */ /* 0x000fe400078e3cff */
[----:B------:R-:W-:-:S13]  /*1cd0*/  ISETP.NE.U32.AND P1, PT, R0, 0x1, PT ;  /* 0x000000010000780c */ /* 0x000fda0003f25070 */
[----:B------:R-:W-:Y:S05]  /*1ce0*/  @!P1 BRA `(.L_x_37) ;  /* 0x0000000000c49947 */ /* 0x000fea0003800000 */
[----:B------:R-:W-:Y:S01]  /*1cf0*/  ELECT P0, URZ, PT ;  /* 0x0000000000ff782f */ /* 0x000fe20003800000 */
[----:B------:R-:W-:-:S12]  /*1d00*/  BSSY B0, `(.L_x_37) ;  /* 0x000002f000007945 */ /* 0x000fd80003800000 */
[----:B------:R-:W-:Y:S05]  /*1d10*/  @!P0 BRA `(.L_x_38) ;  /* 0x0000000000b48947 */ /* 0x000fea0003800000 */
[----:B------:R-:W-:-:S05]  /*1d20*/  UMOV UR4, 0x10 ;  /* 0x0000001000047882 */ /* 0x000fca0000000000 */
[----:B------:R-:W-:Y:S04]  /*1d30*/  DEPBAR.LE SB1, 0x36 ;  /* 0x00009d800000791a */ /* 0x000fe80000000000 */
[----:B------:R-:W1:Y:S02]  /*1d40*/  UTCATOMSWS.2CTA.FIND_AND_SET.ALIGN UP0, UR4, UR4 ;  /* 0x00000004000475e3 */ /* 0x000e640008200800 */
[----:B-1----:R-:W-:Y:S01]  /*1d50*/  PLOP3.LUT P0, PT, PT, PT, UP0, 0x80, 0x8 ;  /* 0x000000000008781c */ /* 0x002fe20003f0f008 */
[----:B------:R-:W-:-:S03]  /*1d60*/  IMAD.U32 R12, RZ, RZ, UR4 ;  /* 0x00000004ff0c7e24 */ /* 0x000fc6000f8e00ff */
[----:B------:R-:W-:-:S04]  /*1d70*/  SEL R0, RZ, 0xffffffff, !P0 ;  /* 0xffffffffff007807 */ /* 0x000fc80004000000 */
[----:B------:R-:W-:-:S13]  /*1d80*/  ISETP.NE.AND P0, PT, R0, RZ, PT ;  /* 0x000000ff0000720c */ /* 0x000fda0003f05270 */
[----:B------:R-:W-:Y:S05]  /*1d90*/  @P0 BRA `(.L_x_39) ;  /* 0x0000000000240947 */ /* 0x000fea0003800000 */
.L_x_40:
[----:B------:R-:W-:Y:S05]  /*1da0*/  NANOSLEEP 0x64 ;  /* 0x000000640000795d */ /* 0x000fea0003800000 */
[----:B------:R-:W-:-:S05]  /*1db0*/  UMOV UR4, 0x10 ;  /* 0x0000001000047882 */ /* 0x000fca0000000000 */
[----:B------:R-:W-:Y:S04]  /*1dc0*/  DEPBAR.LE SB1, 0x36 ;  /* 0x00009d800000791a */ /* 0x000fe80000000000 */
[----:B------:R-:W1:Y:S02]  /*1dd0*/  UTCATOMSWS.2CTA.FIND_AND_SET.ALIGN UP0, UR4, UR4 ;  /* 0x00000004000475e3 */ /* 0x000e640008200800 */
[----:B-1----:R-:W-:Y:S01]  /*1de0*/  PLOP3.LUT P0, PT, PT, PT, UP0, 0x80, 0x8 ;  /* 0x000000000008781c */ /* 0x002fe20003f0f008 */
[----:B------:R-:W-:-:S03]  /*1df0*/  IMAD.U32 R12, RZ, RZ, UR4 ;  /* 0x00000004ff0c7e24 */ /* 0x000fc6000f8e00ff */
[----:B------:R-:W-:-:S04]  /*1e00*/  SEL R0, RZ, 0xffffffff, !P0 ;  /* 0xffffffffff007807 */ /* 0x000fc80004000000 */
[----:B------:R-:W-:-:S13]  /*1e10*/  ISETP.NE.AND P0, PT, R0, RZ, PT ;  /* 0x000000ff0000720c */ /* 0x000fda0003f05270 */
[----:B------:R-:W-:Y:S05]  /*1e20*/  @!P0 BRA `(.L_x_40) ;  /* 0xfffffffc00dc8947 */ /* 0x000fea000383ffff */
.L_x_39:
[----:B------:R-:W-:Y:S01]  /*1e30*/  MOV R11, 0x60 ;  /* 0x00000060000b7802 */ /* 0x000fe20000000f00 */
[----:B------:R-:W-:Y:S01]  /*1e40*/  VIADD R2, R5, 0x78 ;  /* 0x0000007805027836 */ /* 0x000fe20000000000 */
[----:B------:R-:W-:Y:S01]  /*1e50*/  MOV R3, 0x58 ;  /* 0x0000005800037802 */ /* 0x000fe20000000f00 */
[----:B------:R-:W-:Y:S01]  /*1e60*/  IMAD.MOV.U32 R8, RZ, RZ, 0x4 ;  /* 0x00000004ff087424 */ /* 0x000fe200078e00ff */
[C---:B------:R-:W-:Y:S02]  /*1e70*/  LEA R11, R6.reuse, R11, 0x18 ;  /* 0x0000000b060b7211 */ /* 0x040fe400078ec0ff */
[----:B------:R-:W-:-:S03]  /*1e80*/  LEA R0, R6, R3, 0x18 ;  /* 0x0000000306007211 */ /* 0x000fc600078ec0ff */
[----:B------:R-:W1:Y:S02]  /*1e90*/  LDS R14, [R11] ;  /* 0x000000000b0e7984 */ /* 0x000e640000000800 */
[----:B-1----:R-:W-:-:S04]  /*1ea0*/  IMAD.U32 R14, R14, -0x80000000, RZ ;  /* 0x800000000e0e7824 */ /* 0x002fc800078e00ff */
[----:B------:R-:W1:Y:S02]  /*1eb0*/  SYNCS.PHASECHK.TRANS64.TRYWAIT P0, [R0+URZ], R14 ;  /* 0x0000000e000075a7 */ /* 0x000e6400080011ff */
[----:B-1----:R-:W-:Y:S05]  /*1ec0*/  @P0 BRA `(.L_x_41) ;  /* 0x0000000000080947 */ /* 0x002fea0003800000 */
[----:B------:R-:W1:Y:S02]  /*1ed0*/  SYNCS.PHASECHK.TRANS64.TRYWAIT P0, [R0+URZ], R14 ;  /* 0x0000000e000075a7 */ /* 0x000e6400080011ff */
[----:B-1----:R-:W-:Y:S05]  /*1ee0*/  @!P0 BRA `(.L_x_42) ;  /* 0x0000002800c48947 */ /* 0x002fea0003800000 */
.L_x_41:
[C---:B------:R-:W-:Y:S01]  /*1ef0*/  PRMT R3, R13.reuse, 0x654, R0 ;  /* 0x000006540d037816 */ /* 0x040fe20000000000 */
[C---:B------:R-:W-:Y:S01]  /*1f00*/  IMAD.SHL.U32 R10, R12.reuse, 0x20, RZ ;  /* 0x000000200c0a7824 */ /* 0x040fe200078e00ff */
[----:B------:R-:W-:Y:S01]  /*1f10*/  PRMT R2, R13, 0x654, R2 ;  /* 0x000006540d027816 */ /* 0x000fe20000000002 */
[----:B------:R-:W-:Y:S01]  /*1f20*/  IMAD.MOV.U32 R7, RZ, RZ, 0xffff ;  /* 0x0000ffffff077424 */ /* 0x000fe200078e00ff */
[----:B------:R2:W-:Y:S01]  /*1f30*/  SYNCS.ARRIVE.TRANS64.RED RZ, [R3+URZ], R8 ;  /* 0x0000000803ff79a7 */ /* 0x0005e200080004ff */
[----:B-1----:R-:W-:Y:S01]  /*1f40*/  IMAD.MOV.U32 R0, RZ, RZ, 0x1 ;  /* 0x00000001ff007424 */ /* 0x002fe200078e00ff */
[----:B------:R1:W-:Y:S01]  /*1f50*/  STS [R5+0x78], R10 ;  /* 0x0000780a05007388 */ /* 0x0003e20000000800 */
[----:B------:R-:W-:Y:S01]  /*1f60*/  VIADD R9, R12, 0x10 ;  /* 0x000000100c097836 */ /* 0x000fe20000000000 */
[----:B------:R-:W-:Y:S02]  /*1f70*/  SHF.L.U32 R7, R7, R12, RZ ;  /* 0x0000000c07077219 */ /* 0x000fe400000006ff */
[----:B------:R1:W-:Y:S02]  /*1f80*/  STAS [R2.64], R12 ;  /* 0x0000000c02007dbd */ /* 0x0003e4000c0008ff */
[----:B--2---:R-:W-:-:S02]  /*1f90*/  SHF.L.U32 R8, R0, R9, RZ ;  /* 0x0000000900087219 */ /* 0x004fc400000006ff */
[----:B------:R-:W-:Y:S02]  /*1fa0*/  MOV R9, 0x50 ;  /* 0x0000005000097802 */ /* 0x000fe40000000f00 */
[----:B------:R-:W-:Y:S02]  /*1fb0*/  LOP3.LUT R7, R8, R7, RZ, 0xfc, !PT ;  /* 0x0000000708077212 */ /* 0x000fe400078efcff */
[----:B------:R-:W-:-:S05]  /*1fc0*/  LEA R8, R6, R9, 0x18 ;  /* 0x0000000906087211 */ /* 0x000fca00078ec0ff */
[----:B------:R1:W-:Y:S04]  /*1fd0*/  ATOMS.OR RZ, [R8], R7 ;  /* 0x0000000708ff738c */ /* 0x0003e80003000000 */
[----:B------:R1:W-:Y:S02]  /*1fe0*/  ATOMS.XOR RZ, [R11], R0 ;  /* 0x000000000bff738c */ /* 0x0003e40003800000 */
.L_x_38:
[----:B------:R-:W-:Y:S05]  /*1ff0*/  BSYNC B0 ;  /* 0x0000000000007941 */ /* 0x000fea0003800000 */
.L_x_37:
[----:B------:R-:W-:Y:S05]  /*2000*/  @P1 BRA `(.L_x_43) ;  /* 0x0000000000881947 */ /* 0x000fea0003800000 */
[----:B------:R-:W-:Y:S05]  /*2010*/  WARPSYNC.ALL ;  /* 0x0000000000007948 */ /* 0x000fea0003800000 */
[----:B------:R-:W-:Y:S01]  /*2020*/  NOP ;  /* 0x0000000000007918 */ /* 0x000fe20000000000 */
[----:B------:R-:W-:-:S13]  /*2030*/  ELECT P0, URZ, PT ;  /* 0x0000000000ff782f */ /* 0x000fda0003800000 */
[----:B------:R-:W-:Y:S05]  /*2040*/  @!P0 BRA `(.L_x_43) ;  /* 0x0000000000788947 */ /* 0x000fea0003800000 */
[----:B-1----:R-:W-:Y:S02]  /*2050*/  MOV R3, 0x60 ;  /* 0x0000006000037802 */ /* 0x002fe40000000f00 */
[----:B------:R-:W-:Y:S02]  /*2060*/  MOV R7, 0x58 ;  /* 0x0000005800077802 */ /* 0x000fe40000000f00 */
        /* <DEDUP_REMOVED lines=8> */
.L_x_44:
[----:B------:R-:W2:Y:S01]  /*20f0*/  LDS R9, [R5+0x78] ;  /* 0x0000780005097984 */ /* 0x000ea20000000800 */
[----:B------:R-:W-:Y:S01]  /*2100*/  IMAD.MOV.U32 R2, RZ, RZ, 0xffff ;  /* 0x0000ffffff027424 */ /* 0x000fe200078e00ff */
[----:B-1----:R-:W-:Y:S01]  /*2110*/  PRMT R8, R13, 0x654, R8 ;  /* 0x000006540d087816 */ /* 0x002fe20000000008 */
[----:B------:R-:W-:Y:S02]  /*2120*/  IMAD.MOV.U32 R0, RZ, RZ, 0x1 ;  /* 0x00000001ff007424 */ /* 0x000fe400078e00ff */
[C---:B--2---:R-:W-:Y:S01]  /*2130*/  IMAD.SHL.U32 R10, R9.reuse, 0x20, RZ ;  /* 0x00000020090a7824 */ /* 0x044fe200078e00ff */
[----:B------:R-:W-:Y:S01]  /*2140*/  SHF.L.U32 R2, R2, R9, RZ ;  /* 0x0000000902027219 */ /* 0x000fe200000006ff */
[----:B------:R-:W-:-:S03]  /*2150*/  VIADD R7, R9, 0x10 ;  /* 0x0000001009077836 */ /* 0x000fc60000000000 */
[----:B------:R2:W-:Y:S02]  /*2160*/  STS [R5+0x78], R10 ;  /* 0x0000780a05007388 */ /* 0x0005e40000000800 */
[----:B------:R-:W-:Y:S02]  /*2170*/  SHF.L.U32 R9, R0, R7, RZ ;  /* 0x0000000700097219 */ /* 0x000fe400000006ff */
[----:B------:R-:W-:Y:S02]  /*2180*/  MOV R7, 0x50 ;  /* 0x0000005000077802 */ /* 0x000fe40000000f00 */
[----:B------:R-:W-:Y:S02]  /*2190*/  LOP3.LUT R2, R9, R2, RZ, 0xfc, !PT ;  /* 0x0000000209027212 */ /* 0x000fe400078efcff */
[----:B------:R-:W-:-:S05]  /*21a0*/  LEA R7, R6, R7, 0x18 ;  /* 0x0000000706077211 */ /* 0x000fca00078ec0ff */
[----:B------:R2:W-:Y:S01]  /*21b0*/  ATOMS.OR RZ, [R7], R2 ;  /* 0x0000000207ff738c */ /* 0x0005e20003000000 */
[----:B------:R2:W-:Y:S03]  /*21c0*/  SYNCS.ARRIVE.TRANS64.RED.A1T0 RZ, [R8+URZ], RZ ;  /* 0x000000ff08ff79a7 */ /* 0x0005e600081004ff */
[----:B------:R2:W-:Y:S01]  /*21d0*/  ATOMS.XOR RZ, [R3], R0 ;  /* 0x0000000003ff738c */ /* 0x0005e20003800000 */
[----:B------:R-:W-:Y:S05]  /*21e0*/  BRA `(.L_x_43) ;  /* 0x0000000000107947 */ /* 0x000fea0003800000 */
.L_x_36:
[----:B------:R-:W-:Y:S02]  /*21f0*/  MOV R0, 0xffffffff ;  /* 0xffffffff00007802 */ /* 0x000fe40000000f00 */
[----:B------:R-:W-:-:S03]  /*2200*/  MOV R2, 0x2230 ;  /* 0x0000223000027802 */ /* 0x000fc60000000f00 */
[----:B------:R1:W-:Y:S04]  /*2210*/  STS [R5+0x78], R0 ;  /* 0x0000780005007388 */ /* 0x0003e80000000800 */
[----:B-1----:R-:W-:Y:S05]  /*2220*/  CALL.REL.NOINC `($__internal_1_$__cuda_sm10x_tcgen05_guardrail_trap_phase_invalid_during_alloc) ;  /* 0x0000002800607944 */ /* 0x002fea0003c00000 */
.L_x_43:
[----:B------:R-:W-:Y:S05]  /*2230*/  WARPSYNC.ALL ;  /* 0x0000000000007948 */ /* 0x000fea0003800000 */
[----:B------:R-:W-:Y:S01]  /*2240*/  NOP ;  /* 0x0000000000007918 */ /* 0x000fe20000000000 */
.L_x_35:
[----:B------:R-:W3:Y:S08]  /*2250*/  S2UR UR4, SR_CgaCtaId ;  /* 0x00000000000479c3 */ /* 0x000ef00000008800 */
[----:B------:R-:W-:Y:S01]  /*2260*/  BAR.SYNC.DEFER_BLOCKING 0x2, 0xa0 ;  /* 0x0082800000007b1d */ /* 0x000fe20000010000 */
[----:B-12---:R-:W-:-:S07]  /*2270*/  MOV R3, 0x400 ;  /* 0x0000040000037802 */ /* 0x006fce0000000f00 */
[----:B------:R-:W1:Y:S01]  /*2280*/  S2UR UR7, SR_CTAID.Z ;  /* 0x00000000000779c3 */ /* 0x000e620000002700 */
[----:B---3--:R-:W-:-:S05]  /*2290*/  IMAD.U32 R0, RZ, RZ, UR4 ;  /* 0x00000004ff007e24 */ /* 0x008fca000f8e00ff */
[----:B------:R-:W-:Y:S01]  /*22a0*/  LEA R3, R0, R3, 0x18 ;  /* 0x0000000300037211 */ /* 0x000fe200078ec0ff */
[----:B-1----:R-:W-:-:S04]  /*22b0*/  UISETP.GT.U32.AND UP0, UPT, UR7, 0x7f, UPT ;  /* 0x0000007f0700788c */ /* 0x002fc8000bf04070 */
[----:B------:R-:W1:Y:S02]  /*22c0*/  LDS R2, [R3+0x78] ;  /* 0x0000780003027984 */ /* 0x000e640000000800 */
[----:B-1----:R-:W-:-:S03]  /*22d0*/  R2UR UR11, R2 ;  /* 0x00000000020b72ca */ /* 0x002fc600000e0000 */
[----:B------:R-:W-:-:S12]  /*22e0*/  BRA.U UP0, `(.L_x_46) ;  /* 0x0000002100347547 */ /* 0x000fd8000b800000 */
[----:B------:R-:W1:Y:S01]  /*22f0*/  LDCU.64 UR4, c[0x0][0x5c0] ;  /* 0x0000b800ff0477ac */ /* 0x000e620008000a00 */
[----:B------:R-:W-:Y:S01]  /*2300*/  SHF.R.U32.HI R0, RZ, 0x5, R4 ;  /* 0x00000005ff007819 */ /* 0x000fe20000011604 */
[----:B------:R-:W-:Y:S01]  /*2310*/  IMAD.SHL.U32 R5, R4, 0x40, RZ ;  /* 0x0000004004057824 */ /* 0x000fe200078e00ff */
[----:B------:R-:W2:Y:S02]  /*2320*/  LDCU UR24, c[0x0][0x5d0] ;  /* 0x0000ba00ff1877ac */ /* 0x000ea40008000800 */
[----:B------:R-:W-:Y:S02]  /*2330*/  R2UR UR23, R0 ;  /* 0x00000000001772ca */ /* 0x000fe400000e0000 */
[----:B------:R-:W-:Y:S01]  /*2340*/  LOP3.LUT R5, R5, 0x7c0, RZ, 0xc0, !PT ;  /* 0x000007c005057812 */ /* 0x000fe200078ec0ff */
[----:B------:R-:W3:Y:S01]  /*2350*/  LDCU UR13, c[0x0][0x374] ;  /* 0x00006e80ff0d77ac */ /* 0x000ee20008000800 */
[----:B------:R-:W3:Y:S01]  /*2360*/  LDCU UR10, c[0x0][0x370] ;  /* 0x00006e00ff0a77ac */ /* 0x000ee20008000800 */
[----:B------:R-:W-:-:S02]  /*2370*/  UIADD3 UR27, UPT, UPT, UR12, UR12, URZ ;  /* 0x0000000c0c1b7290 */ /* 0x000fc4000fffe0ff */
[----:B-1----:R-:W-:-:S06]  /*2380*/  UIMAD.WIDE.U32 UR8, UR7, UR5, URZ ;  /* 0x00000005070872a5 */ /* 0x002fcc000f8e00ff */
[----:B------:R-:W-:Y:S01]  /*2390*/  IMAD.U32 R0, RZ, RZ, UR23 ;  /* 0x00000017ff007e24 */ /* 0x000fe2000f8e00ff */
[----:B------:R-:W1:Y:S03]  /*23a0*/  LDCU.64 UR32, c[0x0][0x348] ;  /* 0x00006900ff2077ac */ /* 0x000e660008000a00 */
[----:B------:R-:W-:Y:S01]  /*23b0*/  IMAD R0, R0, 0x800, R5 ;  /* 0x0000080000007824 */ /* 0x000fe200078e0205 */
[----:B------:R-:W-:Y:S02]  /*23c0*/  UIADD3 UR5, UPT, UPT, UR7, -UR9, URZ ;  /* 0x8000000907057290 */ /* 0x000fe4000fffe0ff */
[----:B------:R-:W-:Y:S01]  /*23d0*/  ULEA UR30, UR23, UR11, 0x15 ;  /* 0x0000000b171e7291 */ /* 0x000fe2000f8ea8ff */
[----:B------:R-:W-:Y:S01]  /*23e0*/  IMAD.IADD R0, R3, 0x1, R0 ;  /* 0x0000000103007824 */ /* 0x000fe200078e0200 */
[----:B------:R-:W-:Y:S02]  /*23f0*/  USHF.R.U32.HI UR5, URZ, UR20, UR5 ;  /* 0x00000014ff057299 */ /* 0x000fe40008011605 */
[----:B---3--:R-:W-:Y:S01]  /*2400*/  UIMAD UR10, UR13, UR10, URZ ;  /* 0x0000000a0d0a72a4 */ /* 0x008fe2000f8e02ff */
[C---:B------:R-:W-:Y:S01]  /*2410*/  VIADD R2, R0.reuse, 0x8420 ;  /* 0x0000842000027836 */ /* 0x040fe20000000000 */
[----:B------:R-:W-:Y:S01]  /*2420*/  UIADD3 UR5, UPT, UPT, UR9, UR5, URZ ;  /* 0x0000000509057290 */ /* 0x000fe2000fffe0ff */
[C---:B------:R-:W-:Y:S01]  /*2430*/  VIADD R3, R0.reuse, 0x8410 ;  /* 0x0000841000037836 */ /* 0x040fe20000000000 */
[----:B------:R-:W-:Y:S01]  /*2440*/  UMOV UR29, URZ ;  /* 0x000000ff001d7c82 */ /* 0x000fe20008000000 */
[----:B------:R-:W-:Y:S01]  /*2450*/  VIADD R5, R0, 0x8430 ;  /* 0x0000843000057836 */ /* 0x000fe20000000000 */
[----:B------:R-:W-:Y:S01]  /*2460*/  USHF.R.U32.HI UR8, URZ, UR19, UR5 ;  /* 0x00000013ff087299 */ /* 0x000fe20008011605 */
[----:B------:R-:W-:Y:S01]  /*2470*/  SHF.R.U32.HI R73, RZ, 0x3, R2 ;  /* 0x00000003ff497819 */ /* 0x000fe20000011602 */
[----:B------:R-:W-:Y:S01]  /*2480*/  UMOV UR28, URZ ;  /* 0x000000ff001c7c82 */ /* 0x000fe20008000000 */
[----:B------:R-:W-:Y:S01]  /*2490*/  SHF.R.U32.HI R72, RZ, 0x3, R3 ;  /* 0x00000003ff487819 */ /* 0x000fe20000011603 */
[----:B------:R-:W-:Y:S01]  /*24a0*/  UIADD3 UR8, UPT, UPT, -UR8, URZ, URZ ;  /* 0x000000ff08087290 */ /* 0x000fe2000fffe1ff */
[----:B------:R-:W-:Y:S01]  /*24b0*/  LOP3.LUT R73, R2, 0x30, R73, 0x78, !PT ;  /* 0x0000003002497812 */ /* 0x000fe200078e7849 */
[C---:B------:R-:W-:Y:S01]  /*24c0*/  VIADD R2, R0.reuse, 0x8400 ;  /* 0x0000840000027836 */ /* 0x040fe20000000000 */
[----:B------:R-:W-:Y:S01]  /*24d0*/  SHF.R.U32.HI R74, RZ, 0x3, R5 ;  /* 0x00000003ff4a7819 */ /* 0x000fe20000011605 */
[----:B------:R-:W-:Y:S01]  /*24e0*/  UIMAD UR8, UR4, UR8, UR7 ;  /* 0x00000008040872a4 */ /* 0x000fe2000f8e0207 */
[----:B------:R-:W-:Y:S01]  /*24f0*/  LOP3.LUT R72, R3, 0x30, R72, 0x78, !PT ;  /* 0x0000003003487812 */ /* 0x000fe200078e7848 */
[----:B------:R-:W3:Y:S01]  /*2500*/  LDCU.64 UR4, c[0x0][0x5d8] ;  /* 0x0000bb00ff0477ac */ /* 0x000ee20008000a00 */
[----:B------:R-:W-:Y:S01]  /*2510*/  SHF.R.U32.HI R71, RZ, 0x3, R2 ;  /* 0x00000003ff477819 */ /* 0x000fe20000011602 */
[----:B------:R-:W-:Y:S01]  /*2520*/  VIADD R3, R0, 0x430 ;  /* 0x0000043000037836 */ /* 0x000fe20000000000 */
[----:B------:R-:W-:Y:S01]  /*2530*/  LOP3.LUT R74, R5, 0x30, R74, 0x78, !PT ;  /* 0x00000030054a7812 */ /* 0x000fe200078e784a */
[----:B--2---:R-:W-:Y:S01]  /*2540*/  UIMAD.WIDE.U32 UR24, UR8, UR24, URZ ;  /* 0x00000018081872a5 */ /* 0x004fe2000f8e00ff */
[----:B------:R-:W-:Y:S01]  /*2550*/  LOP3.LUT R71, R2, 0x30, R71, 0x78, !PT ;  /* 0x0000003002477812 */ /* 0x000fe200078e7847 */
[C---:B------:R-:W-:Y:S01]  /*2560*/  VIADD R2, R0.reuse, 0x420 ;  /* 0x0000042000027836 */ /* 0x040fe20000000000 */
[----:B------:R-:W-:Y:S01]  /*2570*/  SHF.R.U32.HI R70, RZ, 0x3, R3 ;  /* 0x00000003ff467819 */ /* 0x000fe20000011603 */
[----:B------:R-:W-:-:S02]  /*2580*/  VIADD R5, R0, 0x410 ;  /* 0x0000041000057836 */ /* 0x000fc40000000000 */
[----:B------:R-:W-:Y:S01]  /*2590*/  VIADD R0, R0, 0x400 ;  /* 0x0000040000007836 */ /* 0x000fe20000000000 */
[----:B------:R-:W-:Y:S01]  /*25a0*/  UMOV UR9, UR25 ;  /* 0x0000001900097c82 */ /* 0x000fe20008000000 */
[----:B------:R-:W-:Y:S01]  /*25b0*/  LOP3.LUT R70, R3, 0x30, R70, 0x78, !PT ;  /* 0x0000003003467812 */ /* 0x000fe200078e7846 */
[----:B------:R-:W-:Y:S01]  /*25c0*/  UIADD3 UR6, UPT, UPT, UR8, -UR9, URZ ;  /* 0x8000000908067290 */ /* 0x000fe2000fffe0ff */
[----:B------:R-:W-:Y:S02]  /*25d0*/  SHF.R.U32.HI R69, RZ, 0x3, R2 ;  /* 0x00000003ff457819 */ /* 0x000fe40000011602 */
[----:B------:R-:W-:Y:S01]  /*25e0*/  SHF.R.U32.HI R68, RZ, 0x3, R5 ;  /* 0x00000003ff447819 */ /* 0x000fe20000011605 */
[----:B------:R-:W-:Y:S01]  /*25f0*/  USHF.R.U32.HI UR6, URZ, UR18, UR6 ;  /* 0x00000012ff067299 */ /* 0x000fe20008011606 */
[----:B------:R-:W-:Y:S02]  /*2600*/  SHF.R.U32.HI R3, RZ, 0x3, R0 ;  /* 0x00000003ff037819 */ /* 0x000fe40000011600 */
[----:B------:R-:W-:Y:S01]  /*2610*/  LOP3.LUT R69, R2, 0x30, R69, 0x78, !PT ;  /* 0x0000003002457812 */ /* 0x000fe200078e7845 */
[----:B------:R-:W-:Y:S01]  /*2620*/  UIADD3 UR6, UPT, UPT, UR9, UR6, URZ ;  /* 0x0000000609067290 */ /* 0x000fe2000fffe0ff */
[----:B------:R-:W-:Y:S01]  /*2630*/  LOP3.LUT R68, R5, 0x30, R68, 0x78, !PT ;  /* 0x0000003005447812 */ /* 0x000fe200078e7844 */
[----:B------:R-:W-:Y:S01]  /*2640*/  IMAD.MOV.U32 R2, RZ, RZ, RZ ;  /* 0x000000ffff027224 */ /* 0x000fe200078e00ff */
[----:B------:R-:W-:Y:S01]  /*2650*/  LOP3.LUT R3, R0, 0x30, R3, 0x78, !PT ;  /* 0x0000003000037812 */ /* 0x000fe200078e7803 */
[----:B------:R-:W-:-:S04]  /*2660*/  USHF.R.U32.HI UR6, URZ, UR17, UR6 ;  /* 0x00000011ff067299 */ /* 0x000fc80008011606 */
[----:B---3--:R-:W-:-:S07]  /*2670*/  UIMAD.WIDE.U32 UR24, UR6, UR5, URZ ;  /* 0x00000005061872a5 */ /* 0x008fce000f8e00ff */
[----:B------:R-:W-:Y:S01]  /*2680*/  UMOV UR9, UR25 ;  /* 0x0000001900097c82 */ /* 0x000fe20008000000 */
[----:B------:R-:W-:Y:S01]  /*2690*/  UMOV UR25, 0x400 ;  /* 0x0000040000197882 */ /* 0x000fe20000000000 */
[----:B------:R-:W-:Y:S02]  /*26a0*/  UIADD3 UR5, UPT, UPT, UR6, -UR9, URZ ;  /* 0x8000000906057290 */ /* 0x000fe4000fffe0ff */
[----:B------:R-:W2:Y:S02]  /*26b0*/  S2UR UR24, SR_CgaCtaId ;  /* 0x00000000001879c3 */ /* 0x000ea40000008800 */
[----:B------:R-:W-:-:S04]  /*26c0*/  USHF.R.U32.HI UR5, URZ, UR16, UR5 ;  /* 0x00000010ff057299 */ /* 0x000fc80008011605 */
[----:B------:R-:W-:Y:S01]  /*26d0*/  UIADD3 UR5, UPT, UPT, UR9, UR5, URZ ;  /* 0x0000000509057290 */ /* 0x000fe2000fffe0ff */
[----:B------:R-:W3:Y:S03]  /*26e0*/  LDCU UR9, c[0x0][0x378] ;  /* 0x00006f00ff0977ac */ /* 0x000ee60008000800 */
[----:B------:R-:W-:-:S04]  /*26f0*/  USHF.R.U32.HI UR5, URZ, UR15, UR5 ;  /* 0x0000000fff057299 */ /* 0x000fc80008011605 */
[----:B------:R-:W-:-:S04]  /*2700*/  UIADD3 UR5, UPT, UPT, -UR5, URZ, URZ ;  /* 0x000000ff05057290 */ /* 0x000fc8000fffe1ff */
[----:B------:R-:W-:Y:S02]  /*2710*/  UIMAD UR4, UR4, UR5, UR6 ;  /* 0x00000005040472a4 */ /* 0x000fe4000f8e0206 */
[----:B------:R-:W-:Y:S02]  /*2720*/  UIADD3 UR6, UPT, UPT, -UR6, URZ, URZ ;  /* 0x000000ff06067290 */ /* 0x000fe4000fffe1ff */
[----:B---3--:R-:W-:-:S03]  /*2730*/  UIMAD UR9, UR10, UR9, URZ ;  /* 0x000000090a0972a4 */ /* 0x008fc6000f8e02ff */
[----:B------:R-:W3:Y:S01]  /*2740*/  LDCU UR5, c[0x0][0x5cc] ;  /* 0x0000b980ff0577ac */ /* 0x000ee20008000800 */
[----:B------:R-:W-:-:S04]  /*2750*/  USHF.R.S32.HI UR31, URZ, 0x1f, UR9 ;  /* 0x0000001fff1f7899 */ /* 0x000fc80008011409 */
[----:B------:R-:W-:Y:S02]  /*2760*/  ULEA.HI UR31, UR31, UR9, URZ, 0x2 ;  /* 0x000000091f1f7291 */ /* 0x000fe4000f8f10ff */
[----:B-123--:R-:W-:-:S12]  /*2770*/  UIMAD UR6, UR5, UR6, UR8 ;  /* 0x00000006050672a4 */ /* 0x00efd8000f8e0208 */
.L_x_50:
[----:B------:R-:W-:Y:S01]  /*2780*/  IMAD.U32 R0, RZ, RZ, UR24 ;  /* 0x00000018ff007e24 */ /* 0x000fe2000f8e00ff */
[----:B------:R-:W-:Y:S01]  /*2790*/  SHF.L.U32 R6, R2, 0x1f, RZ ;  /* 0x0000001f02067819 */ /* 0x000fe200000006ff */
[----:B------:R-:W-:Y:S02]  /*27a0*/  USHF.L.U32 UR6, UR6, 0x2, URZ ;  /* 0x0000000206067899 */ /* 0x000fe400080006ff */
[----:B------:R-:W-:Y:S01]  /*27b0*/  ULEA UR38, UR28, UR30, 0x8 ;  /* 0x0000001e1c267291 */ /* 0x000fe2000f8e40ff */
[----:B------:R-:W-:Y:S01]  /*27c0*/  R2UR UR5, R0 ;  /* 0x00000000000572ca */ /* 0x000fe200000e0000 */
[----:B------:R-:W-:Y:S02]  /*27d0*/  ULOP3.LUT UR8, UR6, 0x3, UR21, 0xf8, !UPT ;  /* 0x0000000306087892 */ /* 0x000fe4000f8ef815 */
[----:B------:R-:W-:Y:S02]  /*27e0*/  USHF.L.U32 UR37, UR29, 0x3, URZ ;  /* 0x000000031d257899 */ /* 0x000fe400080006ff */
[----:B------:R-:W-:Y:S01]  /*27f0*/  ULEA.HI UR6, UR6, UR8, URZ, 0x1 ;  /* 0x0000000806067291 */ /* 0x000fe2000f8f08ff */
[----:B------:R-:W1:Y:S01]  /*2800*/  LDCU UR34, c[0x0][0x5e4] ;  /* 0x0000bc80ff2277ac */ /* 0x000e620008000800 */
[----:B------:R-:W-:-:S06]  /*2810*/  USHF.L.U32 UR9, UR4, 0x8, URZ ;  /* 0x0000000804097899 */ /* 0x000fcc00080006ff */
[----:B------:R-:W-:Y:S02]  /*2820*/  ULEA UR5, UR5, UR25, 0x18 ;  /* 0x0000001905057291 */ /* 0x000fe4000f8ec0ff */
[----:B------:R-:W-:Y:S02]  /*2830*/  USHF.L.U32 UR13, UR4, 0x7, URZ ;  /* 0x00000007040d7899 */ /* 0x000fe400080006ff */
[----:B------:R-:W-:Y:S02]  /*2840*/  ULEA UR26, UR28, UR5, 0x3 ;  /* 0x000000051c1a7291 */ /* 0x000fe4000f8e18ff */
[----:B------:R-:W-:-:S04]  /*2850*/  ULOP3.LUT UR5, UR6, 0xfffffffe, URZ, 0xc0, !UPT ;  /* 0xfffffffe06057892 */ /* 0x000fc8000f8ec0ff */
[----:B------:R-:W-:Y:S02]  /*2860*/  UISETP.NE.AND UP0, UPT, UR8, UR5, UPT ;  /* 0x000000050800728c */ /* 0x000fe4000bf05270 */
[----:B------:R-:W-:Y:S01]  /*2870*/  USHF.R.U32.HI UR5, URZ, 0x1, UR6 ;  /* 0x00000001ff057899 */ /* 0x000fe20008011606 */
[----:B------:R-:W2:Y:S01]  /*2880*/  SYNCS.PHASECHK.TRANS64.TRYWAIT P0, [UR26+0x50], R6 ;  /* 0x00005006ff0075a7 */ /* 0x000ea2000800111a */
[----:B------:R-:W-:Y:S02]  /*2890*/  UISETP.LT.AND UP0, UPT, UR8, URZ, UP0 ;  /* 0x000000ff0800728c */ /* 0x000fe40008701270 */
[----:B------:R-:W-:-:S09]  /*28a0*/  UIADD3 UR10, UPT, UPT, UR5, -0x1, URZ ;  /* 0xffffffff050a7890 */ /* 0x000fd2000fffe0ff */
[----:B------:R-:W-:-:S04]  /*28b0*/  @!UP0 UIADD3 UR10, UPT, UPT, UR5, URZ, URZ ;  /* 0x000000ff050a8290 */ /* 0x000fc8000fffe0ff */
[----:B------:R-:W-:Y:S01]  /*28c0*/  ULEA UR10, UR10, UR22, 0x8 ;  /* 0x000000160a0a7291 */ /* 0x000fe2000f8e40ff */
[----:B-12---:R-:W-:Y:S11]  /*28d0*/  @!P0 BRA `(.L_x_47) ;  /* 0x0000002000788947 */ /* 0x006ff60003800000 */
.L_x_66:
[----:B------:R-:W-:Y:S01]  /*28e0*/  UMOV UR36, 0x1 ;  /* 0x0000000100247882 */ /* 0x000fe20000000000 */
[----:B------:R-:W-:-:S05]  /*28f0*/  UMOV UR35, UR37 ;  /* 0x0000002500237c82 */ /* 0x000fca0008000000 */
.L_x_49:
[----:B------:R-:W2:Y:S01]  /*2900*/  LDTM.x32 R36, tmem[UR38+0x20] ;  /* 0x00002026002479ee */ /* 0x000ea200082c0000 */
[----:B-1----:R-:W1:Y:S01]  /*2910*/  LDTM.x32 R4, tmem[UR38] ;  /* 0x00000026000479ee */ /* 0x002e6200082c0000 */
[----:B------:R-:W-:Y:S02]  /*2920*/  USHF.R.S32.HI UR8, URZ, 0x1f, UR35 ;  /* 0x0000001fff087899 */ /* 0x000fe40008011423 */
[----:B------:R-:W-:Y:S02]  /*2930*/  UIADD3 UR4, UPT, UPT, UR35, 0x1, URZ ;  /* 0x0000000123047890 */ /* 0x000fe4000fffe0ff */
[----:B------:R-:W-:Y:S02]  /*2940*/  ULEA.HI UR8, UR8, UR35, URZ, 0x2 ;  /* 0x0000002308087291 */ /* 0x000fe4000f8f10ff */
[----:B------:R-:W-:Y:S02]  /*2950*/  USHF.R.S32.HI UR6, URZ, 0x1f, UR4 ;  /* 0x0000001fff067899 */ /* 0x000fe40008011404 */
[----:B------:R-:W-:-:S02]  /*2960*/  ULOP3.LUT UR8, UR8, 0xfffffffc, URZ, 0xc0, !UPT ;  /* 0xfffffffc08087892 */ /* 0x000fc4000f8ec0ff */
[----:B------:R-:W-:Y:S02]  /*2970*/  ULEA.HI UR6, UR6, UR4, URZ, 0x2 ;  /* 0x0000000406067291 */ /* 0x000fe4000f8f10ff */
[----:B------:R-:W-:Y:S02]  /*2980*/  UIADD3 UR8, UPT, UPT, -UR8, UR35, URZ ;  /* 0x0000002308087290 */ /* 0x000fe4000fffe1ff */
[----:B------:R-:W-:Y:S02]  /*2990*/  ULOP3.LUT UR6, UR6, 0xfffffffc, URZ, 0xc0, !UPT ;  /* 0xfffffffc06067892 */ /* 0x000fe4000f8ec0ff */
[----:B------:R-:W-:Y:S02]  /*29a0*/  ULEA.HI UR12, UR37, UR37, URZ, 0x1 ;  /* 0x00000025250c7291 */ /* 0x000fe4000f8f08ff */
[----:B------:R-:W-:Y:S01]  /*29b0*/  MOV R75, UR8 ;  /* 0x00000008004b7c02 */ /* 0x000fe20008000f00 */
[----:B------:R-:W-:Y:S02]  /*29c0*/  UIADD3 UR6, UPT, UPT, UR4, -UR6, URZ ;  /* 0x8000000604067290 */ /* 0x000fe4000fffe0ff */
[----:B------:R-:W-:Y:S01]  /*29d0*/  ULOP3.LUT UR12, UR12, 0xfffffffe, URZ, 0xc0, !UPT ;  /* 0xfffffffe0c0c7892 */ /* 0x000fe2000f8ec0ff */
[----:B--2---:R-:W-:Y:S01]  /*29e0*/  FMUL R59, R59, UR34 ;  /* 0x000000223b3b7c20 */ /* 0x004fe20008400000 */
[----:B-1----:R-:W-:Y:S01]  /*29f0*/  FMUL R11, R11, UR34 ;  /* 0x000000220b0b7c20 */ /* 0x002fe20008400000 */
[----:B------:R-:W-:Y:S01]  /*2a00*/  FMUL R10, R10, UR34 ;  /* 0x000000220a0a7c20 */ /* 0x000fe20008400000 */
        /* <DEDUP_REMOVED lines=9> */
[----:B------:R-:W-:Y:S01]  /*2aa0*/  F2FP.BF16.F32.PACK_AB R7, R11, R10 ;  /* 0x0000000a0b07723e */ /* 0x000fe200000010ff */
[----:B------:R-:W-:Y:S01]  /*2ab0*/  FMUL R83, R59, -1.4426950216293334961 ;  /* 0xbfb8aa3b3b537820 */ /* 0x000fe20000400000 */
[----:B------:R-:W-:Y:S01]  /*2ac0*/  F2FP.BF16.F32.PACK_AB R6, R9, R8 ;  /* 0x000000080906723e */ /* 0x000fe200000010ff */
[----:B------:R-:W-:Y:S01]  /*2ad0*/  FMUL R81, R58, -1.4426950216293334961 ;  /* 0xbfb8aa3b3a517820 */ /* 0x000fe20000400000 */
[----:B------:R-:W-:Y:S01]  /*2ae0*/  F2FP.BF16.F32.PACK_AB R5, R76, R77 ;  /* 0x0000004d4c05723e */ /* 0x000fe200000010ff */
[----:B------:R-:W-:Y:S01]  /*2af0*/  FMUL R89, R54, -1.4426950216293334961 ;  /* 0xbfb8aa3b36597820 */ /* 0x000fe20000400000 */
[----:B------:R-:W-:Y:S01]  /*2b00*/  F2FP.BF16.F32.PACK_AB R4, R78, R79 ;  /* 0x0000004f4e04723e */ /* 0x000fe200000010ff */
[----:B------:R-:W-:Y:S01]  /*2b10*/  FMUL R55, R55, UR34 ;  /* 0x0000002237377c20 */ /* 0x000fe20008400000 */
[----:B------:R-:W-:Y:S01]  /*2b20*/  LEA R82, R75, R3, 0xd ;  /* 0x000000034b527211 */ /* 0x000fe200078e68ff */
[----:B------:R-:W-:Y:S01]  /*2b30*/  FMUL R85, R57, -1.4426950216293334961 ;  /* 0xbfb8aa3b39557820 */ /* 0x000fe20000400000 */
[----:B------:R-:W-:Y:S01]  /*2b40*/  FMUL R80, R12, UR34 ;  /* 0x000000220c507c20 */ /* 0x000fe20008400000 */
[----:B------:R-:W-:Y:S01]  /*2b50*/  FMUL R19, R19, UR34 ;  /* 0x0000002213137c20 */ /* 0x000fe20008400000 */
[----:B------:R1:W-:Y:S01]  /*2b60*/  MUFU.EX2 R12, R83 ;  /* 0x00000053000c7308 */ /* 0x0003e20000000800 */
[----:B------:R2:W-:Y:S01]  /*2b70*/  STS.128 [R82], R4 ;  /* 0x0000000452007388 */ /* 0x0005e20000000c00 */
[----:B------:R-:W-:Y:S01]  /*2b80*/  FMUL R18, R18, UR34 ;  /* 0x0000002212127c20 */ /* 0x000fe20008400000 */
[----:B------:R-:W-:Y:S01]  /*2b90*/  FMUL R17, R17, UR34 ;  /* 0x0000002211117c20 */ /* 0x000fe20008400000 */
[----:B------:R-:W-:Y:S01]  /*2ba0*/  FMUL R16, R16, UR34 ;  /* 0x0000002210107c20 */ /* 0x000fe20008400000 */
[----:B------:R-:W-:Y:S01]  /*2bb0*/  FMUL R15, R15, UR34 ;  /* 0x000000220f0f7c20 */ /* 0x000fe20008400000 */
[----:B------:R-:W-:Y:S01]  /*2bc0*/  FMUL R14, R14, UR34 ;  /* 0x000000220e0e7c20 */ /* 0x000fe20008400000 */
[----:B------:R-:W-:Y:S01]  /*2bd0*/  FMUL R13, R13, UR34 ;  /* 0x000000220d0d7c20 */ /* 0x000fe20008400000 */
[----:B------:R-:W3:Y:S01]  /*2be0*/  MUFU.EX2 R81, R81 ;  /* 0x0000005100517308 */ /* 0x000ee20000000800 */
[----:B------:R-:W-:Y:S01]  /*2bf0*/  LEA R84, R75, R68, 0xd ;  /* 0x000000444b547211 */ /* 0x000fe200078e68ff */
[----:B------:R-:W-:Y:S01]  /*2c00*/  FMUL R27, R27, UR34 ;  /* 0x000000221b1b7c20 */ /* 0x000fe20008400000 */
[----:B------:R-:W-:Y:S01]  /*2c10*/  FMUL R26, R26, UR34 ;  /* 0x000000221a1a7c20 */ /* 0x000fe20008400000 */
[----:B------:R-:W-:Y:S01]  /*2c20*/  FMUL R23, R23, UR34 ;  /* 0x0000002217177c20 */ /* 0x000fe20008400000 */
[----:B------:R-:W-:Y:S01]  /*2c30*/  FMUL R22, R22, UR34 ;  /* 0x0000002216167c20 */ /* 0x000fe20008400000 */
[----:B------:R-:W-:Y:S01]  /*2c40*/  FMUL R21, R21, UR34 ;  /* 0x0000002215157c20 */ /* 0x000fe20008400000 */
[----:B------:R-:W-:Y:S01]  /*2c50*/  FMUL R20, R20, UR34 ;  /* 0x0000002214147c20 */ /* 0x000fe20008400000 */
[----:B------:R-:W-:Y:S01]  /*2c60*/  MUFU.EX2 R89, R89 ;  /* 0x0000005900597308 */ /* 0x000fe20000000800 */
[----:B-1----:R-:W-:Y:S01]  /*2c70*/  FMUL R83, R24, UR34 ;  /* 0x0000002218537c20 */ /* 0x002fe20008400000 */
[----:B------:R-:W-:Y:S01]  /*2c80*/  FMUL R24, R55, -1.4426950216293334961 ;  /* 0xbfb8aa3b37187820 */ /* 0x000fe20000400000 */
[----:B------:R-:W-:Y:S01]  /*2c90*/  FMUL R49, R49, UR34 ;  /* 0x0000002231317c20 */ /* 0x000fe20008400000 */
[----:B------:R-:W-:Y:S01]  /*2ca0*/  LEA R86, R75, R69, 0xd ;  /* 0x000000454b567211 */ /* 0x000fe200078e68ff */
[----:B------:R-:W-:Y:S01]  /*2cb0*/  FMUL R50, R50, UR34 ;  /* 0x0000002232327c20 */ /* 0x000fe20008400000 */
[----:B------:R-:W-:Y:S01]  /*2cc0*/  FMUL R51, R51, UR34 ;  /* 0x0000002233337c20 */ /* 0x000fe20008400000 */
[----:B------:R-:W-:Y:S01]  /*2cd0*/  FMUL R90, R49, -1.4426950216293334961 ;  /* 0xbfb8aa3b315a7820 */ /* 0x000fe20000400000 */
[----:B------:R-:W-:Y:S01]  /*2ce0*/  MUFU.EX2 R24, R24 ;  /* 0x0000001800187308 */ /* 0x000fe20000000800 */
[----:B---3--:R-:W-:Y:S01]  /*2cf0*/  FADD R92, R81, 1 ;  /* 0x3f800000515c7421 */ /* 0x008fe20000000000 */
[----:B------:R-:W-:Y:S01]  /*2d00*/  FMUL R48, R48, UR34 ;  /* 0x0000002230307c20 */ /* 0x000fe20008400000 */
[----:B------:R-:W-:Y:S01]  /*2d10*/  FADD R93, R12, 1 ;  /* 0x3f8000000c5d7421 */ /* 0x000fe20000000000 */
[----:B------:R-:W-:Y:S01]  /*2d20*/  FMUL R46, R46, UR34 ;  /* 0x000000222e2e7c20 */ /* 0x000fe20008400000 */
[----:B------:R-:W-:Y:S01]  /*2d30*/  FMUL R56, R56, UR34 ;  /* 0x0000002238387c20 */ /* 0x000fe20008400000 */
[----:B------:R-:W-:Y:S01]  /*2d40*/  FMUL R47, R47, UR34 ;  /* 0x000000222f2f7c20 */ /* 0x000fe20008400000 */
[----:B------:R-:W-:Y:S01]  /*2d50*/  FMUL R44, R44, UR34 ;  /* 0x000000222c2c7c20 */ /* 0x000fe20008400000 */
[----:B--2---:R-:W-:Y:S01]  /*2d60*/  FMUL R82, R25, UR34 ;  /* 0x0000002219527c20 */ /* 0x004fe20008400000 */
[----:B------:R-:W-:Y:S01]  /*2d70*/  F2FP.BF16.F32.PACK_AB R7, R19, R18 ;  /* 0x000000121307723e */ /* 0x000fe200000010ff */
[----:B------:R1:W-:Y:S01]  /*2d80*/  MUFU.EX2 R25, R85 ;  /* 0x0000005500197308 */ /* 0x0003e20000000800 */
[----:B------:R-:W-:Y:S01]  /*2d90*/  F2FP.BF16.F32.PACK_AB R6, R17, R16 ;  /* 0x000000101106723e */ /* 0x000fe200000010ff */
[----:B------:R-:W-:Y:S01]  /*2da0*/  FMUL R88, R56, -1.4426950216293334961 ;  /* 0xbfb8aa3b38587820 */ /* 0x000fe20000400000 */
[----:B------:R-:W-:Y:S01]  /*2db0*/  F2FP.BF16.F32.PACK_AB R5, R15, R14 ;  /* 0x0000000e0f05723e */ /* 0x000fe200000010ff */
[----:B------:R-:W-:Y:S01]  /*2dc0*/  FMUL R45, R45, UR34 ;  /* 0x000000222d2d7c20 */ /* 0x000fe20008400000 */
[----:B------:R-:W-:Y:S01]  /*2dd0*/  F2FP.BF16.F32.PACK_AB R4, R13, R80 ;  /* 0x000000500d04723e */ /* 0x000fe200000010ff */
[----:B------:R-:W-:Y:S01]  /*2de0*/  FMUL R81, R44, -1.4426950216293334961 ;  /* 0xbfb8aa3b2c517820 */ /* 0x000fe20000400000 */
[----:B------:R-:W-:Y:S01]  /*2df0*/  FMUL R40, R40, UR34 ;  /* 0x0000002228287c20 */ /* 0x000fe20008400000 */
[----:B------:R-:W-:Y:S01]  /*2e00*/  MUFU.RCP R12, R93 ;  /* 0x0000005d000c7308 */ /* 0x000fe20000001000 */
[----:B------:R-:W-:Y:S01]  /*2e10*/  FMUL R87, R45, -1.4426950216293334961 ;  /* 0xbfb8aa3b2d577820 */ /* 0x000fe20000400000 */
[----:B------:R2:W-:Y:S01]  /*2e20*/  STS.128 [R84], R4 ;  /* 0x0000000454007388 */ /* 0x0005e20000000c00 */
[----:B------:R-:W-:Y:S01]  /*2e30*/  FMUL R42, R42, UR34 ;  /* 0x000000222a2a7c20 */ /* 0x000fe20008400000 */
[----:B------:R-:W-:Y:S01]  /*2e40*/  FMUL R41, R41, UR34 ;  /* 0x0000002229297c20 */ /* 0x000fe20008400000 */
[----:B------:R-:W-:Y:S01]  /*2e50*/  FMUL R39, R39, UR34 ;  /* 0x0000002227277c20 */ /* 0x000fe20008400000 */
[----:B------:R-:W-:Y:S01]  /*2e60*/  FMUL R66, R66, UR34 ;  /* 0x0000002242427c20 */ /* 0x000fe20008400000 */
[----:B------:R-:W-:Y:S01]  /*2e70*/  FMUL R35, R35, UR34 ;  /* 0x0000002223237c20 */ /* 0x000fe20008400000 */
[----:B------:R-:W3:Y:S01]  /*2e80*/  MUFU.EX2 R88, R88 ;  /* 0x0000005800587308 */ /* 0x000ee20000000800 */
[----:B-1----:R-:W-:Y:S01]  /*2e90*/  FMUL R85, R50, -1.4426950216293334961 ;  /* 0xbfb8aa3b32557820 */ /* 0x002fe20000400000 */
[----:B------:R-:W-:Y:S01]  /*2ea0*/  FMUL R34, R34, UR34 ;  /* 0x0000002222227c20 */ /* 0x000fe20008400000 */
[----:B------:R-:W-:Y:S01]  /*2eb0*/  FMUL R33, R33, UR34 ;  /* 0x0000002221217c20 */ /* 0x000fe20008400000 */
[----:B------:R-:W-:Y:S01]  /*2ec0*/  FMUL R32, R32, UR34 ;  /* 0x0000002220207c20 */ /* 0x000fe20008400000 */
[----:B------:R-:W-:Y:S01]  /*2ed0*/  FMUL R31, R31, UR34 ;  /* 0x000000221f1f7c20 */ /* 0x000fe20008400000 */
[----:B------:R-:W-:Y:S01]  /*2ee0*/  FMUL R30, R30, UR34 ;  /* 0x000000221e1e7c20 */ /* 0x000fe20008400000 */
[----:B------:R-:W-:Y:S01]  /*2ef0*/  LEA R75, R75, R70, 0xd ;  /* 0x000000464b4b7211 */ /* 0x000fe200078e68ff */
[----:B------:R-:W1:Y:S01]  /*2f00*/  MUFU.EX2 R85, R85 ;  /* 0x0000005500557308 */ /* 0x000e620000000800 */
[----:B------:R-:W-:-:S02]  /*2f10*/  UIADD3 UR12, UPT, UPT, -UR12, UR37, URZ ;  /* 0x000000250c0c7290 */ /* 0x000fc4000fffe1ff */
[----:B------:R-:W-:-:S05]  /*2f20*/  UISETP.NE.AND UP0, UPT, UR23, URZ, UPT ;  /* 0x000000ff1700728c */ /* 0x000fca000bf05270 */
[----:B------:R-:W4:Y:S01]  /*2f30*/  MUFU.EX2 R81, R81 ;  /* 0x0000005100517308 */ /* 0x000f220000000800 */
[----:B---3--:R-:W-:Y:S01]  /*2f40*/  FADD R91, R88, 1 ;  /* 0x3f800000585b7421 */ /* 0x008fe20000000000 */
[----:B------:R-:W-:-:S06]  /*2f50*/  FMUL R88, R59, R12 ;  /* 0x0000000c3b587220 */ /* 0x000fcc0000400000 */
[----:B------:R-:W3:Y:S01]  /*2f60*/  MUFU.EX2 R87, R87 ;  /* 0x0000005700577308 */ /* 0x000ee20000000800 */
[----:B--2---:R-:W-:Y:S01]  /*2f70*/  F2FP.BF16.F32.PACK_AB R7, R27, R26 ;  /* 0x0000001a1b07723e */ /* 0x004fe200000010ff */
[----:B------:R-:W-:Y:S01]  /*2f80*/  FMUL R84, R51, -1.4426950216293334961 ;  /* 0xbfb8aa3b33547820 */ /* 0x000fe20000400000 */
[----:B------:R-:W-:Y:S01]  /*2f90*/  F2FP.BF16.F32.PACK_AB R6, R82, R83 ;  /* 0x000000535206723e */ /* 0x000fe200000010ff */
[----:B-1----:R-:W-:Y:S01]  /*2fa0*/  FADD R93, R85, 1 ;  /* 0x3f800000555d7421 */ /* 0x002fe20000000000 */
[----:B------:R-:W-:Y:S01]  /*2fb0*/  F2FP.BF16.F32.PACK_AB R5, R23, R22 ;  /* 0x000000161705723e */ /* 0x000fe200000010ff */
[----:B------:R-:W-:Y:S01]  /*2fc0*/  FMUL R27, R27, R88 ;  /* 0x000000581b1b7220 */ /* 0x000fe20000400000 */
[----:B------:R-:W-:Y:S01]  /*2fd0*/  F2FP.BF16.F32.PACK_AB R4, R21, R20 ;  /* 0x000000141504723e */ /* 0x000fe200000010ff */
[----:B------:R-:W1:Y:S01]  /*2fe0*/  MUFU.EX2 R84, R84 ;  /* 0x0000005400547308 */ /* 0x000e620000000800 */
[----:B----4-:R-:W-:-:S03]  /*2ff0*/  FADD R81, R81, 1 ;  /* 0x3f80000051517421 */ /* 0x010fc60000000000 */
[----:B------:R2:W-:Y:S04]  /*3000*/  STS.128 [R86], R4 ;  /* 0x0000000456007388 */ /* 0x0005e80000000c00 */
[----:B------:R-:W4:Y:S01]  /*3010*/  MUFU.RCP R91, R91 ;  /* 0x0000005b005b7308 */ /* 0x000f220000001000 */
[----:B---3--:R-:W-:Y:S01]  /*3020*/  FADD R87, R87, 1 ;  /* 0x3f80000057577421 */ /* 0x008fe20000000000 */
[----:B-1----:R-:W-:-:S06]  /*3030*/  FADD R85, R84, 1 ;  /* 0x3f80000054557421 */ /* 0x002fcc0000000000 */
[----:B------:R-:W1:Y:S01]  /*3040*/  MUFU.RCP R84, R85 ;  /* 0x0000005500547308 */ /* 0x000e620000001000 */
[----:B----4-:R-:W-:Y:S01]  /*3050*/  FMUL R88, R56, R91 ;  /* 0x0000005b38587220 */ /* 0x010fe20000400000 */
[----:B------:R-:W-:-:S03]  /*3060*/  FMUL R91, R39, -1.4426950216293334961 ;  /* 0xbfb8aa3b275b7820 */ /* 0x000fc60000400000 */
[----:B------:R-:W-:Y:S01]  /*3070*/  FMUL R83, R83, R88 ;  /* 0x0000005853537220 */ /* 0x000fe20000400000 */
[----:B------:R-:W-:Y:S02]  /*3080*/  FMUL R88, R42, -1.4426950216293334961 ;  /* 0xbfb8aa3b2a587820 */ /* 0x000fe40000400000 */
[----:B------:R-:W-:Y:S01]  /*3090*/  MUFU.EX2 R91, R91 ;  /* 0x0000005b005b7308 */ /* 0x000fe20000000800 */
[----:B--2---:R-:W-:Y:S01]  /*30a0*/  FMUL R5, R48, -1.4426950216293334961 ;  /* 0xbfb8aa3b30057820 */ /* 0x004fe20000400000 */
[----:B------:R-:W-:Y:S01]  /*30b0*/  FMUL R86, R46, -1.4426950216293334961 ;  /* 0xbfb8aa3b2e567820 */ /* 0x000fe20000400000 */
[----:B------:R-:W-:Y:S01]  /*30c0*/  FMUL R6, R47, -1.4426950216293334961 ;  /* 0xbfb8aa3b2f067820 */ /* 0x000fe20000400000 */
[----:B-1----:R-:W-:-:S04]  /*30d0*/  FMUL R84, R51, R84 ;  /* 0x0000005433547220 */ /* 0x002fc80000400000 */
[----:B------:R1:W-:Y:S08]  /*30e0*/  MUFU.EX2 R4, R90 ;  /* 0x0000005a00047308 */ /* 0x0003f00000000800 */
[----:B------:R2:W3:Y:S08]  /*30f0*/  MUFU.RCP R7, R92 ;  /* 0x0000005c00077308 */ /* 0x0004f00000001000 */
[----:B------:R-:W-:Y:S01]  /*3100*/  MUFU.EX2 R5, R5 ;  /* 0x0000000500057308 */ /* 0x000fe20000000800 */
[----:B-1----:R-:W-:Y:S01]  /*3110*/  FADD R90, R25, 1 ;  /* 0x3f800000195a7421 */ /* 0x002fe20000000000 */
[----:B------:R-:W-:Y:S01]  /*3120*/  FADD R25, R89, 1 ;  /* 0x3f80000059197421 */ /* 0x000fe20000000000 */
[----:B------:R-:W-:-:S05]  /*3130*/  FMUL R89, R41, -1.4426950216293334961 ;  /* 0xbfb8aa3b29597820 */ /* 0x000fca0000400000 */
[----:B------:R-:W1:Y:S01]  /*3140*/  MUFU.RCP R25, R25 ;  /* 0x0000001900197308 */ /* 0x000e620000001000 */
[----:B--2---:R-:W-:Y:S01]  /*3150*/  FADD R92, R24, 1 ;  /* 0x3f800000185c7421 */ /* 0x004fe20000000000 */
[----:B---3--:R-:W-:-:S04]  /*3160*/  FMUL R7, R58, R7 ;  /* 0x000000073a077220 */ /* 0x008fc80000400000 */
[----:B------:R-:W-:Y:S01]  /*3170*/  FMUL R26, R26, R7 ;  /* 0x000000071a1a7220 */ /* 0x000fe20000400000 */
[----:B------:R-:W-:Y:S01]  /*3180*/  FMUL R7, R43, UR34 ;  /* 0x000000222b077c20 */ /* 0x000fe20008400000 */
[----:B------:R-:W2:Y:S03]  /*3190*/  MUFU.RCP R92, R92 ;  /* 0x0000005c005c7308 */ /* 0x000ea60000001000 */
[----:B------:R-:W-:-:S05]  /*31a0*/  FMUL R12, R7, -1.4426950216293334961 ;  /* 0xbfb8aa3b070c7820 */ /* 0x000fca0000400000 */
[----:B------:R-:W3:Y:S01]  /*31b0*/  MUFU.RCP R90, R90 ;  /* 0x0000005a005a7308 */ /* 0x000ee20000001000 */
[----:B-1----:R-:W-:-:S04]  /*31c0*/  FMUL R25, R54, R25 ;  /* 0x0000001936197220 */ /* 0x002fc80000400000 */
[----:B------:R-:W-:-:S03]  /*31d0*/  FMUL R24, R22, R25 ;  /* 0x0000001916187220 */ /* 0x000fc60000400000 */
[----:B------:R-:W1:Y:S01]  /*31e0*/  MUFU.EX2 R86, R86 ;  /* 0x0000005600567308 */ /* 0x000e620000000800 */
[----:B--2---:R-:W-:Y:S01]  /*31f0*/  FMUL R22, R55, R92 ;  /* 0x0000005c37167220 */ /* 0x004fe20000400000 */
[----:B------:R-:W-:Y:S01]  /*3200*/  FADD R92, R4, 1 ;  /* 0x3f800000045c7421 */ /* 0x000fe20000000000 */
[----:B------:R-:W-:Y:S01]  /*3210*/  FMUL R4, R37, UR34 ;  /* 0x0000002225047c20 */ /* 0x000fe20008400000 */
[----:B------:R-:W-:Y:S01]  /*3220*/  FMUL R37, R19, R84 ;  /* 0x0000005413257220 */ /* 0x000fe20000400000 */
[----:B------:R-:W-:Y:S01]  /*3230*/  FMUL R25, R23, R22 ;  /* 0x0000001617197220 */ /* 0x000fe20000400000 */
[----:B------:R-:W-:Y:S01]  /*3240*/  FADD R23, R5, 1 ;  /* 0x3f80000005177421 */ /* 0x000fe20000000000 */
[----:B------:R-:W-:Y:S01]  /*3250*/  FMUL R19, R36, UR34 ;  /* 0x0000002224137c20 */ /* 0x000fe20008400000 */
[----:B------:R-:W-:Y:S01]  /*3260*/  MUFU.RCP R92, R92 ;  /* 0x0000005c005c7308 */ /* 0x000fe20000001000 */
[----:B---3--:R-:W-:Y:S01]  /*3270*/  FMUL R43, R57, R90 ;  /* 0x0000005a392b7220 */ /* 0x008fe20000400000 */
[----:B------:R-:W-:Y:S01]  /*3280*/  FMUL R22, R38, UR34 ;  /* 0x0000002226167c20 */ /* 0x000fe20008400000 */
[----:B------:R-:W-:Y:S01]  /*3290*/  FMUL R90, R40, -1.4426950216293334961 ;  /* 0xbfb8aa3b285a7820 */ /* 0x000fe20000400000 */
[----:B------:R-:W-:Y:S01]  /*32a0*/  FMUL R84, R19, -1.4426950216293334961 ;  /* 0xbfb8aa3b13547820 */ /* 0x000fe20000400000 */
[----:B------:R-:W-:Y:S01]  /*32b0*/  FMUL R82, R82, R43 ;  /* 0x0000002b52527220 */ /* 0x000fe20000400000 */
[----:B------:R-:W-:-:S02]  /*32c0*/  FMUL R5, R22, -1.4426950216293334961 ;  /* 0xbfb8aa3b16057820 */ /* 0x000fc40000400000 */
[----:B------:R-:W2:Y:S01]  /*32d0*/  MUFU.RCP R23, R23 ;  /* 0x0000001700177308 */ /* 0x000ea20000001000 */
[----:B-1----:R-:W-:-:S07]  /*32e0*/  FADD R86, R86, 1 ;  /* 0x3f80000056567421 */ /* 0x002fce0000000000 */
[----:B------:R-:W1:Y:S08]  /*32f0*/  MUFU.RCP R43, R93 ;  /* 0x0000005d002b7308 */ /* 0x000e700000001000 */
[----:B------:R-:W3:Y:S01]  /*3300*/  MUFU.EX2 R6, R6 ;  /* 0x0000000600067308 */ /* 0x000ee20000000800 */
[----:B--2---:R-:W-:-:S04]  /*3310*/  FMUL R23, R48, R23 ;  /* 0x0000001730177220 */ /* 0x004fc80000400000 */
[----:B------:R-:W-:Y:S01]  /*3320*/  FMUL R36, R16, R23 ;  /* 0x0000001710247220 */ /* 0x000fe20000400000 */
[----:B------:R-:W-:Y:S01]  /*3330*/  FMUL R16, R53, UR34 ;  /* 0x0000002235107c20 */ /* 0x000fe20008400000 */
[----:B------:R-:W-:Y:S01]  /*3340*/  FMUL R23, R52, UR34 ;  /* 0x0000002234177c20 */ /* 0x000fe20008400000 */
[----:B------:R2:W4:Y:S01]  /*3350*/  MUFU.RCP R53, R86 ;  /* 0x0000005600357308 */ /* 0x0005220000001000 */
[----:B-1----:R-:W-:Y:S02]  /*3360*/  FMUL R43, R50, R43 ;  /* 0x0000002b322b7220 */ /* 0x002fe40000400000 */
[----:B------:R-:W-:Y:S02]  /*3370*/  FMUL R93, R23, -1.4426950216293334961 ;  /* 0xbfb8aa3b175d7820 */ /* 0x000fe40000400000 */
[----:B------:R-:W-:Y:S01]  /*3380*/  FMUL R38, R18, R43 ;  /* 0x0000002b12267220 */ /* 0x000fe20000400000 */
[----:B------:R-:W-:Y:S02]  /*3390*/  FMUL R18, R4, -1.4426950216293334961 ;  /* 0xbfb8aa3b04127820 */ /* 0x000fe40000400000 */
[----:B------:R-:W-:Y:S01]  /*33a0*/  MUFU.EX2 R12, R12 ;  /* 0x0000000c000c7308 */ /* 0x000fe20000000800 */
[----:B---3--:R-:W-:-:S07]  /*33b0*/  FADD R85, R6, 1 ;  /* 0x3f80000006557421 */ /* 0x008fce0000000000 */
[----:B------:R-:W-:Y:S01]  /*33c0*/  MUFU.EX2 R90, R90 ;  /* 0x0000005a005a7308 */ /* 0x000fe20000000800 */
[----:B--2---:R-:W-:Y:S01]  /*33d0*/  FMUL R86, R49, R92 ;  /* 0x0000005c31567220 */ /* 0x004fe20000400000 */
[----:B----4-:R-:W-:Y:S01]  /*33e0*/  FMUL R53, R46, R53 ;  /* 0x000000352e357220 */ /* 0x010fe20000400000 */
[----:B------:R-:W-:Y:S02]  /*33f0*/  FMUL R92, R16, -1.4426950216293334961 ;  /* 0xbfb8aa3b105c7820 */ /* 0x000fe40000400000 */
[----:B------:R-:W-:Y:S01]  /*3400*/  FMUL R43, R17, R86 ;  /* 0x00000056112b7220 */ /* 0x000fe20000400000 */
[----:B------:R-:W-:Y:S01]  /*3410*/  FMUL R17, R67, UR34 ;  /* 0x0000002243117c20 */ /* 0x000fe20008400000 */
[----:B------:R-:W-:Y:S01]  /*3420*/  FMUL R52, R14, R53 ;  /* 0x000000350e347220 */ /* 0x000fe20000400000 */
[----:B------:R-:W1:Y:S02]  /*3430*/  MUFU.RCP R86, R85 ;  /* 0x0000005500567308 */ /* 0x000e640000001000 */
[----:B------:R-:W-:-:S06]  /*3440*/  FMUL R6, R17, -1.4426950216293334961 ;  /* 0xbfb8aa3b11067820 */ /* 0x000fcc0000400000 */
[----:B------:R-:W2:Y:S08]  /*3450*/  MUFU.RCP R67, R81 ;  /* 0x0000005100437308 */ /* 0x000eb00000001000 */
[----:B------:R-:W3:Y:S01]  /*3460*/  MUFU.EX2 R88, R88 ;  /* 0x0000005800587308 */ /* 0x000ee20000000800 */
[----:B-1----:R-:W-:Y:S01]  /*3470*/  FMUL R14, R47, R86 ;  /* 0x000000562f0e7220 */ /* 0x002fe20000400000 */
[----:B------:R-:W-:-:S03]  /*3480*/  FADD R85, R12, 1 ;  /* 0x3f8000000c557421 */ /* 0x000fc60000000000 */
[----:B------:R-:W-:Y:S01]  /*3490*/  FMUL R53, R15, R14 ;  /* 0x0000000e0f357220 */ /* 0x000fe20000400000 */
[----:B------:R-:W-:Y:S02]  /*34a0*/  FMUL R14, R66, -1.4426950216293334961 ;  /* 0xbfb8aa3b420e7820 */ /* 0x000fe40000400000 */
[----:B------:R-:W1:Y:S01]  /*34b0*/  MUFU.RCP R86, R87 ;  /* 0x0000005700567308 */ /* 0x000e620000001000 */
[----:B--2---:R-:W-:Y:S01]  /*34c0*/  FMUL R67, R44, R67 ;  /* 0x000000432c437220 */ /* 0x004fe20000400000 */
[----:B------:R-:W-:-:S03]  /*34d0*/  FMUL R81, R65, UR34 ;  /* 0x0000002241517c20 */ /* 0x000fc60008400000 */
[----:B------:R-:W-:-:S03]  /*34e0*/  FMUL R80, R80, R67 ;  /* 0x0000004350507220 */ /* 0x000fc60000400000 */
[----:B------:R-:W2:Y:S01]  /*34f0*/  MUFU.EX2 R89, R89 ;  /* 0x0000005900597308 */ /* 0x000ea20000000800 */
[----:B---3--:R-:W-:Y:S01]  /*3500*/  FADD R15, R88, 1 ;  /* 0x3f800000580f7421 */ /* 0x008fe20000000000 */
[----:B------:R-:W-:-:S06]  /*3510*/  FMUL R88, R62, UR34 ;  /* 0x000000223e587c20 */ /* 0x000fcc0008400000 */
[----:B------:R-:W3:Y:S01]  /*3520*/  MUFU.EX2 R5, R5 ;  /* 0x0000000500057308 */ /* 0x000ee20000000800 */
[----:B-1----:R-:W-:Y:S01]  /*3530*/  FMUL R12, R45, R86 ;  /* 0x000000562d0c7220 */ /* 0x002fe20000400000 */
[----:B------:R-:W-:-:S03]  /*3540*/  FMUL R87, R61, UR34 ;  /* 0x000000223d577c20 */ /* 0x000fc60008400000 */
[----:B------:R-:W-:Y:S01]  /*3550*/  FMUL R67, R13, R12 ;  /* 0x0000000c0d437220 */ /* 0x000fe20000400000 */
[----:B------:R-:W-:Y:S01]  /*3560*/  FADD R13, R90, 1 ;  /* 0x3f8000005a0d7421 */ /* 0x000fe20000000000 */
[----:B------:R-:W-:Y:S01]  /*3570*/  FMUL R12, R81, -1.4426950216293334961 ;  /* 0xbfb8aa3b510c7820 */ /* 0x000fe20000400000 */
[----:B------:R-:W1:Y:S01]  /*3580*/  MUFU.RCP R15, R15 ;  /* 0x0000000f000f7308 */ /* 0x000e620000001000 */
[----:B--2---:R-:W-:-:S07]  /*3590*/  FADD R89, R89, 1 ;  /* 0x3f80000059597421 */ /* 0x004fce0000000000 */
[----:B------:R-:W2:Y:S01]  /*35a0*/  MUFU.RCP R13, R13 ;  /* 0x0000000d000d7308 */ /* 0x000ea20000001000 */
[----:B---3--:R-:W-:-:S07]  /*35b0*/  FADD R5, R5, 1 ;  /* 0x3f80000005057421 */ /* 0x008fce0000000000 */
[----:B------:R-:W3:Y:S01]  /*35c0*/  MUFU.RCP R90, R89 ;  /* 0x00000059005a7308 */ /* 0x000ee20000001000 */
[----:B-1----:R-:W-:-:S04]  /*35d0*/  FMUL R65, R42, R15 ;  /* 0x0000000f2a417220 */ /* 0x002fc80000400000 */
[----:B------:R-:W-:-:S03]  /*35e0*/  FMUL R65, R10, R65 ;  /* 0x000000410a417220 */ /* 0x000fc60000400000 */
[----:B------:R-:W1:Y:S01]  /*35f0*/  MUFU.EX2 R84, R84 ;  /* 0x0000005400547308 */ /* 0x000e620000000800 */
[----:B--2---:R-:W-:-:S04]  /*3600*/  FMUL R13, R40, R13 ;  /* 0x0000000d280d7220 */ /* 0x004fc80000400000 */
[----:B------:R-:W-:Y:S01]  /*3610*/  FMUL R62, R8, R13 ;  /* 0x0000000d083e7220 */ /* 0x000fe20000400000 */
[----:B------:R-:W-:Y:S02]  /*3620*/  FMUL R13, R88, -1.4426950216293334961 ;  /* 0xbfb8aa3b580d7820 */ /* 0x000fe40000400000 */
[----:B------:R2:W4:Y:S01]  /*3630*/  MUFU.RCP R86, R85 ;  /* 0x0000005500567308 */ /* 0x0005220000001000 */
[----:B---3--:R-:W-:Y:S01]  /*3640*/  FMUL R8, R41, R90 ;  /* 0x0000005a29087220 */ /* 0x008fe20000400000 */
[----:B------:R-:W-:Y:S01]  /*3650*/  FMUL R90, R60, UR34 ;  /* 0x000000223c5a7c20 */ /* 0x000fe20008400000 */
[----:B------:R-:W-:Y:S02]  /*3660*/  FADD R89, R91, 1 ;  /* 0x3f8000005b597421 */ /* 0x000fe40000000000 */
[----:B------:R-:W-:Y:S01]  /*3670*/  FMUL R61, R9, R8 ;  /* 0x00000008093d7220 */ /* 0x000fe20000400000 */
[----:B------:R-:W-:Y:S02]  /*3680*/  FMUL R8, R90, -1.4426950216293334961 ;  /* 0xbfb8aa3b5a087820 */ /* 0x000fe40000400000 */
[----:B------:R-:W3:Y:S01]  /*3690*/  MUFU.EX2 R18, R18 ;  /* 0x0000001200127308 */ /* 0x000ee20000000800 */
[----:B-1----:R-:W-:-:S07]  /*36a0*/  FADD R60, R84, 1 ;  /* 0x3f800000543c7421 */ /* 0x002fce0000000000 */
[----:B------:R-:W1:Y:S01]  /*36b0*/  MUFU.EX2 R93, R93 ;  /* 0x0000005d005d7308 */ /* 0x000e620000000800 */
[----:B--2---:R-:W-:Y:S01]  /*36c0*/  FMUL R85, R63, UR34 ;  /* 0x000000223f557c20 */ /* 0x004fe20008400000 */
[C---:B----4-:R-:W-:Y:S01]  /*36d0*/  FMUL R10, R7.reuse, R86 ;  /* 0x00000056070a7220 */ /* 0x050fe20000400000 */
[----:B------:R-:W-:Y:S01]  /*36e0*/  FMUL R86, R64, UR34 ;  /* 0x0000002240567c20 */ /* 0x000fe20008400000 */
[----:B------:R-:W-:Y:S02]  /*36f0*/  F2FP.BF16.F32.PACK_AB R7, R7, R42 ;  /* 0x0000002a0707723e */ /* 0x000fe400000010ff */
[----:B------:R-:W-:Y:S01]  /*3700*/  FMUL R64, R11, R10 ;  /* 0x0000000a0b407220 */ /* 0x000fe20000400000 */
[----:B------:R-:W-:Y:S01]  /*3710*/  FMUL R11, R87, -1.4426950216293334961 ;  /* 0xbfb8aa3b570b7820 */ /* 0x000fe20000400000 */
[----:B------:R-:W2:Y:S01]  /*3720*/  MUFU.RCP R63, R5 ;  /* 0x00000005003f7308 */ /* 0x000ea20000001000 */
[----:B---3--:R-:W-:Y:S01]  /*3730*/  FADD R9, R18, 1 ;  /* 0x3f80000012097421 */ /* 0x008fe20000000000 */
[----:B------:R-:W-:Y:S01]  /*3740*/  FMUL R10, R85, -1.4426950216293334961 ;  /* 0xbfb8aa3b550a7820 */ /* 0x000fe20000400000 */
[----:B------:R-:W-:-:S05]  /*3750*/  FMUL R15, R86, -1.4426950216293334961 ;  /* 0xbfb8aa3b560f7820 */ /* 0x000fca0000400000 */
[----:B------:R-:W3:Y:S01]  /*3760*/  MUFU.EX2 R92, R92 ;  /* 0x0000005c005c7308 */ /* 0x000ee20000000800 */
[----:B-1----:R-:W-:-:S07]  /*3770*/  FADD R93, R93, 1 ;  /* 0x3f8000005d5d7421 */ /* 0x002fce0000000000 */
[----:B------:R-:W1:Y:S01]  /*3780*/  MUFU.RCP R60, R60 ;  /* 0x0000003c003c7308 */ /* 0x000e620000001000 */
[----:B--2---:R-:W-:-:S04]  /*3790*/  FMUL R18, R22, R63 ;  /* 0x0000003f16127220 */ /* 0x004fc80000400000 */
[----:B------:R-:W-:-:S03]  /*37a0*/  FMUL R77, R77, R18 ;  /* 0x000000124d4d7220 */ /* 0x000fc60000400000 */
[----:B------:R-:W2:Y:S01]  /*37b0*/  MUFU.RCP R5, R93 ;  /* 0x0000005d00057308 */ /* 0x000ea20000001000 */
[----:B---3--:R-:W-:-:S07]  /*37c0*/  FADD R63, R92, 1 ;  /* 0x3f8000005c3f7421 */ /* 0x008fce0000000000 */
[----:B------:R-:W3:Y:S01]  /*37d0*/  MUFU.RCP R63, R63 ;  /* 0x0000003f003f7308 */ /* 0x000ee20000001000 */
[----:B-1----:R-:W-:-:S04]  /*37e0*/  FMUL R60, R19, R60 ;  /* 0x0000003c133c7220 */ /* 0x002fc80000400000 */
[----:B------:R-:W-:-:S03]  /*37f0*/  FMUL R79, R79, R60 ;  /* 0x0000003c4f4f7220 */ /* 0x000fc60000400000 */
[----:B------:R-:W1:Y:S01]  /*3800*/  MUFU.RCP R89, R89 ;  /* 0x0000005900597308 */ /* 0x000e620000001000 */
[----:B--2---:R-:W-:-:S07]  /*3810*/  FMUL R5, R23, R5 ;  /* 0x0000000517057220 */ /* 0x004fce0000400000 */
[----:B------:R-:W2:Y:S01]  /*3820*/  MUFU.RCP R9, R9 ;  /* 0x0000000900097308 */ /* 0x000ea20000001000 */
[----:B---3--:R-:W-:Y:S01]  /*3830*/  FMUL R60, R16, R63 ;  /* 0x0000003f103c7220 */ /* 0x008fe20000400000 */
[----:B------:R-:W-:Y:S01]  /*3840*/  FMUL R63, R20, R5 ;  /* 0x00000005143f7220 */ /* 0x000fe20000400000 */
[----:B------:R-:W-:Y:S01]  /*3850*/  FMUL R20, R29, UR34 ;  /* 0x000000221d147c20 */ /* 0x000fe20008400000 */
[----:B------:R-:W-:Y:S01]  /*3860*/  FMUL R29, R28, UR34 ;  /* 0x000000221c1d7c20 */ /* 0x000fe20008400000 */
[----:B------:R-:W-:Y:S01]  /*3870*/  FMUL R60, R21, R60 ;  /* 0x0000003c153c7220 */ /* 0x000fe20000400000 */
[C---:B------:R-:W-:Y:S02]  /*3880*/  F2FP.BF16.F32.PACK_AB R5, R39.reuse, R22 ;  /* 0x000000162705723e */ /* 0x040fe400000010ff */
[----:B------:R-:W3:Y:S01]  /*3890*/  MUFU.EX2 R6, R6 ;  /* 0x0000000600067308 */ /* 0x000ee20000000800 */
[----:B-1----:R-:W-:-:S04]  /*38a0*/  FMUL R89, R39, R89 ;  /* 0x0000005927597220 */ /* 0x002fc80000400000 */
[----:B------:R-:W-:-:S03]  /*38b0*/  FMUL R76, R76, R89 ;  /* 0x000000594c4c7220 */ /* 0x000fc60000400000 */
[----:B------:R-:W1:Y:S01]  /*38c0*/  MUFU.EX2 R14, R14 ;  /* 0x0000000e000e7308 */ /* 0x000e620000000800 */
[C---:B--2---:R-:W-:Y:S01]  /*38d0*/  FMUL R9, R4.reuse, R9 ;  /* 0x0000000904097220 */ /* 0x044fe20000400000 */
[----:B------:R-:W-:Y:S02]  /*38e0*/  F2FP.BF16.F32.PACK_AB R4, R4, R19 ;  /* 0x000000130404723e */ /* 0x000fe400000010ff */
[----:B------:R-:W-:Y:S01]  /*38f0*/  F2FP.BF16.F32.PACK_AB R19, R17, R66 ;  /* 0x000000421113723e */ /* 0x000fe200000010ff */
[----:B------:R-:W-:Y:S01]  /*3900*/  FMUL R78, R78, R9 ;  /* 0x000000094e4e7220 */ /* 0x000fe20000400000 */
[----:B------:R-:W-:Y:S02]  /*3910*/  F2FP.BF16.F32.PACK_AB R9, R47, R46 ;  /* 0x0000002e2f09723e */ /* 0x000fe400000010ff */
[----:B------:R-:W2:Y:S01]  /*3920*/  MUFU.EX2 R11, R11 ;  /* 0x0000000b000b7308 */ /* 0x000ea20000000800 */
[----:B---3--:R-:W-:-:S07]  /*3930*/  FADD R6, R6, 1 ;  /* 0x3f80000006067421 */ /* 0x008fce0000000000 */
[----:B------:R-:W3:Y:S01]  /*3940*/  MUFU.EX2 R12, R12 ;  /* 0x0000000c000c7308 */ /* 0x000ee20000000800 */
[----:B-1----:R-:W-:-:S07]  /*3950*/  FADD R14, R14, 1 ;  /* 0x3f8000000e0e7421 */ /* 0x002fce0000000000 */
[----:B------:R-:W1:Y:S01]  /*3960*/  MUFU.EX2 R13, R13 ;  /* 0x0000000d000d7308 */ /* 0x000e620000000800 */
[----:B--2---:R-:W-:Y:S01]  /*3970*/  FADD R28, R11, 1 ;  /* 0x3f8000000b1c7421 */ /* 0x004fe20000000000 */
[----:B------:R-:W-:-:S06]  /*3980*/  F2FP.BF16.F32.PACK_AB R11, R51, R50 ;  /* 0x00000032330b723e */ /* 0x000fcc00000010ff */
[----:B------:R-:W2:Y:S01]  /*3990*/  MUFU.EX2 R8, R8 ;  /* 0x0000000800087308 */ /* 0x000ea20000000800 */
[----:B---3--:R-:W-:-:S07]  /*39a0*/  FADD R12, R12, 1 ;  /* 0x3f8000000c0c7421 */ /* 0x008fce0000000000 */
[----:B------:R-:W3:Y:S01]  /*39b0*/  MUFU.EX2 R10, R10 ;  /* 0x0000000a000a7308 */ /* 0x000ee20000000800 */
[----:B-1----:R-:W-:-:S07]  /*39c0*/  FADD R13, R13, 1 ;  /* 0x3f8000000d0d7421 */ /* 0x002fce0000000000 */
[----:B------:R-:W1:Y:S01]  /*39d0*/  MUFU.EX2 R15, R15 ;  /* 0x0000000f000f7308 */ /* 0x000e620000000800 */
[----:B--2---:R-:W-:Y:S01]  /*39e0*/  FADD R46, R8, 1 ;  /* 0x3f800000082e7421 */ /* 0x004fe20000000000 */
[----:B------:R-:W-:-:S06]  /*39f0*/  F2FP.BF16.F32.PACK_AB R8, R45, R44 ;  /* 0x0000002c2d08723e */ /* 0x000fcc00000010ff */
[----:B------:R-:W2:Y:S01]  /*3a00*/  MUFU.RCP R89, R14 ;  /* 0x0000000e00597308 */ /* 0x000ea20000001000 */
[----:B---3--:R-:W-:Y:S01]  /*3a10*/  FADD R92, R10, 1 ;  /* 0x3f8000000a5c7421 */ /* 0x008fe20000000000 */
[----:B------:R-:W-:-:S06]  /*3a20*/  F2FP.BF16.F32.PACK_AB R10, R49, R48 ;  /* 0x00000030310a723e */ /* 0x000fcc00000010ff */
[----:B------:R3:W4:Y:S01]  /*3a30*/  MUFU.RCP R18, R6 ;  /* 0x0000000600127308 */ /* 0x0007220000001000 */
[----:B-1----:R-:W-:-:S07]  /*3a40*/  FADD R15, R15, 1 ;  /* 0x3f8000000f0f7421 */ /* 0x002fce0000000000 */
[----:B------:R-:W1:Y:S01]  /*3a50*/  MUFU.RCP R84, R12 ;  /* 0x0000000c00547308 */ /* 0x000e620000001000 */
[----:B--2---:R-:W-:Y:S01]  /*3a60*/  FMUL R89, R66, R89 ;  /* 0x0000005942597220 */ /* 0x004fe20000400000 */
[----:B------:R-:W-:-:S06]  /*3a70*/  F2FP.BF16.F32.PACK_AB R14, R57, R56 ;  /* 0x00000038390e723e */ /* 0x000fcc00000010ff */
[----:B------:R-:W2:Y:S01]  /*3a80*/  MUFU.RCP R21, R13 ;  /* 0x0000000d00157308 */ /* 0x000ea20000001000 */
[----:B---3--:R-:W-:Y:S01]  /*3a90*/  F2FP.BF16.F32.PACK_AB R6, R41, R40 ;  /* 0x000000282906723e */ /* 0x008fe200000010ff */
[----:B----4-:R-:W-:Y:S01]  /*3aa0*/  FMUL R22, R17, R18 ;  /* 0x0000001211167220 */ /* 0x010fe20000400000 */
[----:B------:R-:W-:Y:S01]  /*3ab0*/  FMUL R40, R34, R89 ;  /* 0x0000005922287220 */ /* 0x000fe20000400000 */
[----:B------:R-:W-:Y:S02]  /*3ac0*/  F2FP.BF16.F32.PACK_AB R18, R81, R86 ;  /* 0x000000565112723e */ /* 0x000fe400000010ff */
[----:B------:R-:W-:Y:S01]  /*3ad0*/  FMUL R39, R35, R22 ;  /* 0x0000001623277220 */ /* 0x000fe20000400000 */
[----:B------:R-:W-:Y:S01]  /*3ae0*/  F2FP.BF16.F32.PACK_AB R22, R33, R32 ;  /* 0x000000202116723e */ /* 0x000fe200000010ff */
[----:B------:R-:W3:Y:S01]  /*3af0*/  MUFU.RCP R28, R28 ;  /* 0x0000001c001c7308 */ /* 0x000ee20000001000 */
[----:B-1----:R-:W-:Y:S01]  /*3b00*/  FMUL R84, R81, R84 ;  /* 0x0000005451547220 */ /* 0x002fe20000400000 */
[----:B------:R-:W-:-:S02]  /*3b10*/  F2FP.BF16.F32.PACK_AB R12, R16, R23 ;  /* 0x00000017100c723e */ /* 0x000fc400000010ff */
[----:B------:R-:W-:Y:S01]  /*3b20*/  F2FP.BF16.F32.PACK_AB R23, R35, R34 ;  /* 0x000000222317723e */ /* 0x000fe200000010ff */
[----:B------:R-:W-:Y:S01]  /*3b30*/  FMUL R34, R33, R84 ;  /* 0x0000005421227220 */ /* 0x000fe20000400000 */
[----:B------:R-:W-:Y:S02]  /*3b40*/  F2FP.BF16.F32.PACK_AB R17, R85, R88 ;  /* 0x000000585511723e */ /* 0x000fe400000010ff */
[----:B------:R-:W1:Y:S01]  /*3b50*/  MUFU.RCP R41, R46 ;  /* 0x0000002e00297308 */ /* 0x000e620000001000 */
[----:B--2---:R-:W-:Y:S01]  /*3b60*/  FMUL R21, R88, R21 ;  /* 0x0000001558157220 */ /* 0x004fe20000400000 */
[----:B------:R-:W-:Y:S02]  /*3b70*/  F2FP.BF16.F32.PACK_AB R13, R55, R54 ;  /* 0x00000036370d723e */ /* 0x000fe400000010ff */
[----:B------:R-:W-:Y:S01]  /*3b80*/  F2FP.BF16.F32.PACK_AB R16, R87, R90 ;  /* 0x0000005a5710723e */ /* 0x000fe200000010ff */
[----:B------:R-:W-:Y:S01]  /*3b90*/  FMUL R33, R30, R21 ;  /* 0x000000151e217220 */ /* 0x000fe20000400000 */
[----:B------:R-:W-:-:S02]  /*3ba0*/  F2FP.BF16.F32.PACK_AB R21, R31, R30 ;  /* 0x0000001e1f15723e */ /* 0x000fc400000010ff */
[----:B------:R2:W4:Y:S01]  /*3bb0*/  MUFU.RCP R91, R15 ;  /* 0x0000000f005b7308 */ /* 0x0005220000001000 */
[----:B---3--:R-:W-:Y:S01]  /*3bc0*/  FMUL R45, R87, R28 ;  /* 0x0000001c572d7220 */ /* 0x008fe20000400000 */
[----:B------:R-:W-:Y:S02]  /*3bd0*/  MOV R28, UR6 ;  /* 0x00000006001c7c02 */ /* 0x000fe40008000f00 */
[----:B------:R-:W-:Y:S02]  /*3be0*/  F2FP.BF16.F32.PACK_AB R30, R82, R83 ;  /* 0x00000053521e723e */ /* 0x000fe400000010ff */
[----:B------:R-:W-:Y:S02]  /*3bf0*/  LEA R44, R28, R69, 0xd ;  /* 0x000000451c2c7211 */ /* 0x000fe400078e68ff */
[----:B------:R-:W3:Y:S01]  /*3c00*/  MUFU.RCP R92, R92 ;  /* 0x0000005c005c7308 */ /* 0x000ee20000001000 */
[----:B-1----:R-:W-:Y:S01]  /*3c10*/  FMUL R42, R90, R41 ;  /* 0x000000295a2a7220 */ /* 0x002fe20000400000 */
[C---:B------:R-:W-:Y:S01]  /*3c20*/  FMUL R41, R20.reuse, R45 ;  /* 0x0000002d14297220 */ /* 0x040fe20000400000 */
[----:B------:R-:W-:-:S02]  /*3c30*/  F2FP.BF16.F32.PACK_AB R20, R20, R29 ;  /* 0x0000001d1414723e */ /* 0x000fc400000010ff */
[C---:B------:R-:W-:Y:S01]  /*3c40*/  LEA R46, R28.reuse, R3, 0xd ;  /* 0x000000031c2e7211 */ /* 0x040fe200078e68ff */
[----:B------:R-:W-:Y:S01]  /*3c50*/  FMUL R42, R29, R42 ;  /* 0x0000002a1d2a7220 */ /* 0x000fe20000400000 */
[----:B------:R-:W-:Y:S01]  /*3c60*/  LEA R45, R28, R68, 0xd ;  /* 0x000000441c2d7211 */ /* 0x000fe200078e68ff */
[----:B------:R-:W-:Y:S01]  /*3c70*/  STS.128 [R75], R20 ;  /* 0x000000144b007388 */ /* 0x000fe20000000c00 */
[----:B--2---:R-:W-:Y:S01]  /*3c80*/  F2FP.BF16.F32.PACK_AB R15, R59, R58 ;  /* 0x0000003a3b0f723e */ /* 0x004fe200000010ff */
[----:B----4-:R-:W-:Y:S01]  /*3c90*/  FMUL R91, R86, R91 ;  /* 0x0000005b565b7220 */ /* 0x010fe20000400000 */
[----:B------:R-:W-:Y:S01]  /*3ca0*/  LEA R28, R28, R70, 0xd ;  /* 0x000000461c1c7211 */ /* 0x000fe200078e68ff */
[----:B------:R1:W-:Y:S01]  /*3cb0*/  STS.128 [R46], R4 ;  /* 0x000000042e007388 */ /* 0x0003e20000000c00 */
[----:B------:R-:W-:Y:S01]  /*3cc0*/  F2FP.BF16.F32.PACK_AB R29, R25, R24 ;  /* 0x00000018191d723e */ /* 0x000fe200000010ff */
[----:B------:R-:W-:Y:S01]  /*3cd0*/  FMUL R35, R32, R91 ;  /* 0x0000005b20237220 */ /* 0x000fe20000400000 */
[----:B------:R-:W-:Y:S01]  /*3ce0*/  F2FP.BF16.F32.PACK_AB R25, R53, R52 ;  /* 0x000000343519723e */ /* 0x000fe200000010ff */
[----:B------:R-:W-:Y:S01]  /*3cf0*/  STS.128 [R45], R8 ;  /* 0x000000082d007388 */ /* 0x000fe20000000c00 */
[----:B---3--:R-:W-:Y:S01]  /*3d00*/  FMUL R92, R85, R92 ;  /* 0x0000005c555c7220 */ /* 0x008fe20000400000 */
[----:B------:R-:W-:-:S02]  /*3d10*/  F2FP.BF16.F32.PACK_AB R24, R67, R80 ;  /* 0x000000504318723e */ /* 0x000fc400000010ff */
[----:B------:R2:W-:Y:S01]  /*3d20*/  STS.128 [R44], R12 ;  /* 0x0000000c2c007388 */ /* 0x0005e20000000c00 */
[----:B------:R-:W-:Y:S01]  /*3d30*/  FMUL R32, R31, R92 ;  /* 0x0000005c1f207220 */ /* 0x000fe20000400000 */
[----:B------:R-:W-:Y:S02]  /*3d40*/  F2FP.BF16.F32.PACK_AB R31, R27, R26 ;  /* 0x0000001a1b1f723e */ /* 0x000fe400000010ff */
[----:B------:R3:W-:Y:S01]  /*3d50*/  STS.128 [R28], R16 ;  /* 0x000000101c007388 */ /* 0x0007e20000000c00 */
[----:B------:R-:W-:Y:S02]  /*3d60*/  F2FP.BF16.F32.PACK_AB R27, R37, R38 ;  /* 0x00000026251b723e */ /* 0x000fe400000010ff */
[----:B------:R-:W-:Y:S02]  /*3d70*/  F2FP.BF16.F32.PACK_AB R26, R43, R36 ;  /* 0x000000242b1a723e */ /* 0x000fe400000010ff */
[----:B-1----:R-:W-:Y:S02]  /*3d80*/  F2FP.BF16.F32.PACK_AB R7, R64, R65 ;  /* 0x000000414007723e */ /* 0x002fe400000010ff */
[----:B------:R-:W-:-:S02]  /*3d90*/  F2FP.BF16.F32.PACK_AB R6, R61, R62 ;  /* 0x0000003e3d06723e */ /* 0x000fc400000010ff */
[----:B------:R-:W-:Y:S02]  /*3da0*/  F2FP.BF16.F32.PACK_AB R5, R76, R77 ;  /* 0x0000004d4c05723e */ /* 0x000fe400000010ff */
[----:B------:R-:W-:Y:S02]  /*3db0*/  F2FP.BF16.F32.PACK_AB R4, R78, R79 ;  /* 0x0000004f4e04723e */ /* 0x000fe400000010ff */
[----:B--2---:R-:W-:Y:S02]  /*3dc0*/  MOV R12, UR12 ;  /* 0x0000000c000c7c02 */ /* 0x004fe40008000f00 */
[----:B------:R-:W-:Y:S02]  /*3dd0*/  F2FP.BF16.F32.PACK_AB R11, R39, R40 ;  /* 0x00000028270b723e */ /* 0x000fe400000010ff */
[C---:B------:R-:W-:Y:S02]  /*3de0*/  LEA R14, R12.reuse, R71, 0xd ;  /* 0x000000470c0e7211 */ /* 0x040fe400078e68ff */
[----:B------:R-:W-:-:S02]  /*3df0*/  LEA R13, R12, R72, 0xd ;  /* 0x000000480c0d7211 */ /* 0x000fc400078e68ff */
[----:B---3--:R-:W-:Y:S01]  /*3e00*/  F2FP.BF16.F32.PACK_AB R28, R60, R63 ;  /* 0x0000003f3c1c723e */ /* 0x008fe200000010ff */
[----:B------:R1:W-:Y:S01]  /*3e10*/  STS.128 [R14], R4 ;  /* 0x000000040e007388 */ /* 0x0003e20000000c00 */
[----:B------:R-:W-:Y:S02]  /*3e20*/  LEA R15, R12, R73, 0xd ;  /* 0x000000490c0f7211 */ /* 0x000fe400078e68ff */
[----:B------:R-:W-:Y:S01]  /*3e30*/  F2FP.BF16.F32.PACK_AB R10, R34, R35 ;  /* 0x00000023220a723e */ /* 0x000fe200000010ff */
[----:B------:R1:W-:Y:S01]  /*3e40*/  STS.128 [R13], R24 ;  /* 0x000000180d007388 */ /* 0x0003e20000000c00 */
[----:B------:R-:W-:Y:S02]  /*3e50*/  F2FP.BF16.F32.PACK_AB R9, R32, R33 ;  /* 0x000000212009723e */ /* 0x000fe400000010ff */
[----:B------:R-:W-:Y:S01]  /*3e60*/  F2FP.BF16.F32.PACK_AB R8, R41, R42 ;  /* 0x0000002a2908723e */ /* 0x000fe200000010ff */
[----:B------:R1:W-:Y:S01]  /*3e70*/  STS.128 [R15], R28 ;  /* 0x0000001c0f007388 */ /* 0x0003e20000000c00 */
[----:B------:R-:W-:-:S05]  /*3e80*/  LEA R12, R12, R74, 0xd ;  /* 0x0000004a0c0c7211 */ /* 0x000fca00078e68ff */
[----:B------:R1:W-:Y:S01]  /*3e90*/  STS.128 [R12], R8 ;  /* 0x000000080c007388 */ /* 0x0003e20000000c00 */
[----:B------:R2:W-:Y:S06]  /*3ea0*/  MEMBAR.ALL.CTA ;  /* 0x0000000000007992 */ /* 0x0005ec0000008000 */
[----:B--2---:R-:W2:Y:S02]  /*3eb0*/  FENCE.VIEW.ASYNC.S ;  /* 0x00000000000073c6 */ /* 0x004ea40000000000 */
[----:B--2---:R-:W-:Y:S06]  /*3ec0*/  BAR.SYNC.DEFER_BLOCKING 0x1, 0x80 ;  /* 0x0042000000007b1d */ /* 0x004fec0000010000 */
[----:B------:R-:W-:Y:S05]  /*3ed0*/  BRA.U UP0, `(.L_x_48) ;  /* 0x0000000100687547 */ /* 0x000fea000b800000 */
[----:B------:R-:W2:Y:S01]  /*3ee0*/  S2UR UR4, SR_CgaCtaId ;  /* 0x00000000000479c3 */ /* 0x000ea20000008800 */
[----:B------:R-:W-:Y:S01]  /*3ef0*/  USHF.L.U32 UR8, UR8, 0xc, URZ ;  /* 0x0000000c08087899 */ /* 0x000fe200080006ff */
[----:B------:R-:W-:Y:S01]  /*3f00*/  UMOV UR14, 0x400 ;  /* 0x00000400000e7882 */ /* 0x000fe20000000000 */
[----:B------:R-:W-:Y:S02]  /*3f10*/  USHF.L.U32 UR6, UR6, 0xc, URZ ;  /* 0x0000000c06067899 */ /* 0x000fe400080006ff */
[----:B------:R-:W-:Y:S02]  /*3f20*/  USHF.L.U32 UR12, UR12, 0xc, URZ ;  /* 0x0000000c0c0c7899 */ /* 0x000fe400080006ff */
[----:B------:R-:W-:Y:S02]  /*3f30*/  UIADD3 UR42, UP1, UPT, UR32, 0x140, URZ ;  /* 0x00000140202a7890 */ /* 0x000fe4000ff3e0ff */
[----:B------:R-:W-:Y:S02]  /*3f40*/  UIADD3 UR8, UPT, UPT, UR8, UR8, URZ ;  /* 0x0000000808087290 */ /* 0x000fe4000fffe0ff */
[----:B------:R-:W-:-:S02]  /*3f50*/  UIADD3 UR6, UPT, UPT, UR6, UR6, URZ ;  /* 0x0000000606067290 */ /* 0x000fc4000fffe0ff */
[----:B------:R-:W-:Y:S02]  /*3f60*/  UIADD3 UR40, UP0, UPT, UR32, 0x1c0, URZ ;  /* 0x000001c020287890 */ /* 0x000fe4000ff1e0ff */
[----:B------:R-:W-:Y:S02]  /*3f70*/  UIADD3.X UR43, UPT, UPT, URZ, UR33, URZ, UP1, !UPT ;  /* 0x00000021ff2b7290 */ /* 0x000fe40008ffe4ff */
[----:B------:R-:W-:Y:S02]  /*3f80*/  UIADD3 UR5, UPT, UPT, UR9, 0x20, URZ ;  /* 0x0000002009057890 */ /* 0x000fe4000fffe0ff */
[----:B------:R-:W-:Y:S01]  /*3f90*/  UIADD3.X UR41, UPT, UPT, URZ, UR33, URZ, UP0, !UPT ;  /* 0x00000021ff297290 */ /* 0x000fe200087fe4ff */
[----:B--2---:R-:W-:-:S04]  /*3fa0*/  MOV R0, UR4 ;  /* 0x0000000400007c02 */ /* 0x004fc80008000f00 */
[----:B------:R-:W-:-:S13]  /*3fb0*/  R2UR UR4, R0 ;  /* 0x00000000000472ca */ /* 0x000fda00000e0000 */
[----:B------:R-:W-:-:S03]  /*3fc0*/  ULEA UR4, UR4, UR14, 0x18 ;  /* 0x0000000e04047291 */ /* 0x000fc6000f8ec0ff */
[----:B------:R-:W-:Y:S01]  /*3fd0*/  UMOV UR14, UR10 ;  /* 0x0000000a000e7c82 */ /* 0x000fe20008000000 */
[----:B------:R-:W-:Y:S02]  /*3fe0*/  UIADD3 UR12, UPT, UPT, UR4, UR12, UR12 ;  /* 0x0000000c040c7290 */ /* 0x000fe4000fffe00c */
[----:B------:R-:W-:Y:S02]  /*3ff0*/  UIADD3 UR8, UPT, UPT, UR8, 0x400, UR4 ;  /* 0x0000040008087890 */ /* 0x000fe4000fffe004 */
[----:B------:R-:W-:Y:S02]  /*4000*/  UIADD3 UR4, UPT, UPT, UR6, 0x400, UR4 ;  /* 0x0000040006047890 */ /* 0x000fe4000fffe004 */
[----:B------:R-:W-:Y:S01]  /*4010*/  UIADD3 UR12, UPT, UPT, UR12, 0x8400, URZ ;  /* 0x000084000c0c7890 */ /* 0x000fe2000fffe0ff */
[----:B------:R-:W-:-:S04]  /*4020*/  UMOV UR6, UR10 ;  /* 0x0000000a00067c82 */ /* 0x000fc80008000000 */
[----:B------:R2:W-:Y:S02]  /*4030*/  UTMASTG.2D [UR8], [UR42], desc[URZ] ;  /* 0x0000ff082a0073b5 */ /* 0x0005e40008009000 */
[----:B------:R2:W-:Y:S02]  /*4040*/  UTMASTG.2D [UR4], [UR42], desc[URZ] ;  /* 0x0000ff042a0073b5 */ /* 0x0005e40008009000 */
[----:B------:R2:W-:Y:S01]  /*4050*/  UTMASTG.2D [UR12], [UR40], desc[URZ] ;  /* 0x0000ff0c280073b5 */ /* 0x0005e20008009000 */
[----:B------:R0:W-:Y:S01]  /*4060*/  UTMACMDFLUSH ;  /* 0x00000000000079b7 */ /* 0x0001e20000000000 */
[----:B--2---:R-:W-:-:S04]  /*4070*/  DEPBAR.LE SB0, 0x3 ;  /* 0x000080c00000791a */ /* 0x004fc80000000000 */
.L_x_48:
[----:B------:R-:W-:Y:S01]  /*4080*/  BAR.SYNC.DEFER_BLOCKING 0x1, 0x80 ;  /* 0x0042000000007b1d */ /* 0x000fe20000010000 */
[----:B------:R-:W-:Y:S02]  /*4090*/  UIADD3 UR5, UPT, UPT, UR36, -0x1, URZ ;  /* 0xffffffff24057890 */ /* 0x000fe4000fffe0ff */
[----:B------:R-:W-:Y:S02]  /*40a0*/  UIADD3 UR4, UPT, UPT, UR36, 0x2, URZ ;  /* 0x0000000224047890 */ /* 0x000fe4000fffe0ff */
[----:B------:R-:W-:Y:S02]  /*40b0*/  UISETP.GE.U32.AND UP0, UPT, UR5, 0x6, UPT ;  /* 0x000000060500788c */ /* 0x000fe4000bf06070 */
[----:B------:R-:W-:Y:S02]  /*40c0*/  UIADD3 UR38, UPT, UPT, UR38, 0x40, URZ ;  /* 0x0000004026267890 */ /* 0x000fe4000fffe0ff */
[----:B------:R-:W-:Y:S02]  /*40d0*/  UIADD3 UR37, UPT, UPT, UR37, 0x1, URZ ;  /* 0x0000000125257890 */ /* 0x000fe4000fffe0ff */
[----:B------:R-:W-:-:S02]  /*40e0*/  UIADD3 UR35, UPT, UPT, UR35, 0x2, URZ ;  /* 0x0000000223237890 */ /* 0x000fc4000fffe0ff */
[----:B------:R-:W-:Y:S02]  /*40f0*/  UIADD3 UR13, UPT, UPT, UR13, 0x20, URZ ;  /* 0x000000200d0d7890 */ /* 0x000fe4000fffe0ff */
[----:B------:R-:W-:Y:S01]  /*4100*/  UIADD3 UR9, UPT, UPT, UR9, 0x40, URZ ;  /* 0x0000004009097890 */ /* 0x000fe2000fffe0ff */
[----:B------:R-:W-:Y:S01]  /*4110*/  UMOV UR36, UR4 ;  /* 0x0000000400247c82 */ /* 0x000fe20008000000 */
[----:B------:R-:W-:Y:S10]  /*4120*/  BRA.U !UP0, `(.L_x_49) ;  /* 0xffffffe508f47547 */ /* 0x000ff4000b83ffff */
[----:B------:R-:W2:Y:S01]  /*4130*/  LDCU.64 UR4, c[0x0][0x5c0] ;  /* 0x0000b800ff0477ac */ /* 0x000ea20008000a00 */
[----:B------:R-:W-:Y:S01]  /*4140*/  ULEA.HI.SX32 UR7, UR31, UR7, 0x1e ;  /* 0x000000071f077291 */ /* 0x000fe2000f8ff2ff */
[----:B------:R-:W-:Y:S01]  /*4150*/  ELECT P0, URZ, PT ;  /* 0x0000000000ff782f */ /* 0x000fe20003800000 */
[----:B------:R-:W-:Y:S02]  /*4160*/  UIADD3 UR26, UPT, UPT, UR26, 0x60, URZ ;  /* 0x000000601a1a7890 */ /* 0x000fe4000fffe0ff */
[----:B------:R-:W-:Y:S02]  /*4170*/  UIADD3 UR28, UPT, UPT, UR28, 0x1, URZ ;  /* 0x000000011c1c7890 */ /* 0x000fe4000fffe0ff */
[----:B------:R-:W-:Y:S02]  /*4180*/  UPRMT UR26, UR27, 0x654, UR26 ;  /* 0x000006541b1a7896 */ /* 0x000fe4000800001a */
[----:B------:R-:W-:Y:S02]  /*4190*/  UISETP.NE.AND UP0, UPT, UR28, 0x2, UPT ;  /* 0x000000021c00788c */ /* 0x000fe4000bf05270 */
[----:B------:R-:W-:-:S02]  /*41a0*/  UIADD3 UR29, UPT, UPT, UR29, 0x1, URZ ;  /* 0x000000011d1d7890 */ /* 0x000fc4000fffe0ff */
[----:B--2---:R-:W-:Y:S02]  /*41b0*/  UIMAD.WIDE.U32 UR8, UR7, UR5, URZ ;  /* 0x00000005070872a5 */ /* 0x004fe4000f8e00ff */
[----:B-1----:R-:W-:Y:S01]  /*41c0*/  @P0 IMAD.MOV.U32 R4, RZ, RZ, 0x1 ;  /* 0x00000001ff040424 */ /* 0x002fe200078e00ff */
[----:B------:R-:W1:Y:S03]  /*41d0*/  LDCU UR5, c[0x0][0x5d0] ;  /* 0x0000ba00ff0577ac */ /* 0x000e660008000800 */
[----:B------:R2:W-:Y:S01]  /*41e0*/  @P0 SYNCS.ARRIVE.TRANS64.RED.ART0 RZ, [UR26], R4 ;  /* 0x00000004ffff09a7 */ /* 0x0005e2000850041a */
[----:B------:R-:W-:Y:S02]  /*41f0*/  UIADD3 UR6, UPT, UPT, UR7, -UR9, URZ ;  /* 0x8000000907067290 */ /* 0x000fe4000fffe0ff */
[----:B------:R-:W-:Y:S02]  /*4200*/  USEL UR28, UR28, URZ, UP0 ;  /* 0x000000ff1c1c7287 */ /* 0x000fe40008000000 */
[----:B------:R-:W-:-:S04]  /*4210*/  USHF.R.U32.HI UR6, URZ, UR20, UR6 ;  /* 0x00000014ff067299 */ /* 0x000fc80008011606 */
[----:B------:R-:W-:-:S04]  /*4220*/  UIADD3 UR6, UPT, UPT, UR9, UR6, URZ ;  /* 0x0000000609067290 */ /* 0x000fc8000fffe0ff */
[----:B------:R-:W-:-:S04]  /*4230*/  USHF.R.U32.HI UR8, URZ, UR19, UR6 ;  /* 0x00000013ff087299 */ /* 0x000fc80008011606 */
[----:B------:R-:W-:-:S04]  /*4240*/  UIADD3 UR8, UPT, UPT, -UR8, URZ, URZ ;  /* 0x000000ff08087290 */ /* 0x000fc8000fffe1ff */
[----:B------:R-:W-:-:S04]  /*4250*/  UIMAD UR8, UR4, UR8, UR7 ;  /* 0x00000008040872a4 */ /* 0x000fc8000f8e0207 */
[----:B-1----:R-:W-:Y:S01]  /*4260*/  UIMAD.WIDE.U32 UR12, UR8, UR5, URZ ;  /* 0x00000005080c72a5 */ /* 0x002fe2000f8e00ff */
[----:B------:R-:W1:Y:S06]  /*4270*/  LDCU.64 UR4, c[0x0][0x5d8] ;  /* 0x0000bb00ff0477ac */ /* 0x000e6c0008000a00 */
[----:B------:R-:W-:Y:S02]  /*4280*/  UMOV UR9, UR13 ;  /* 0x0000000d00097c82 */ /* 0x000fe40008000000 */
[----:B------:R-:W-:-:S04]  /*4290*/  UIADD3 UR6, UPT, UPT, UR8, -UR9, URZ ;  /* 0x8000000908067290 */ /* 0x000fc8000fffe0ff */
[----:B------:R-:W-:-:S04]  /*42a0*/  USHF.R.U32.HI UR6, URZ, UR18, UR6 ;  /* 0x00000012ff067299 */ /* 0x000fc80008011606 */
[----:B------:R-:W-:-:S04]  /*42b0*/  UIADD3 UR6, UPT, UPT, UR9, UR6, URZ ;  /* 0x0000000609067290 */ /* 0x000fc8000fffe0ff */
[----:B------:R-:W-:-:S04]  /*42c0*/  USHF.R.U32.HI UR6, URZ, UR17, UR6 ;  /* 0x00000011ff067299 */ /* 0x000fc80008011606 */
[----:B-1----:R-:W-:-:S07]  /*42d0*/  UIMAD.WIDE.U32 UR12, UR6, UR5, URZ ;  /* 0x00000005060c72a5 */ /* 0x002fce000f8e00ff */
[----:B------:R-:W-:Y:S02]  /*42e0*/  UMOV UR9, UR13 ;  /* 0x0000000d00097c82 */ /* 0x000fe40008000000 */
[----:B------:R-:W-:-:S04]  /*42f0*/  UIADD3 UR5, UPT, UPT, UR6, -UR9, URZ ;  /* 0x8000000906057290 */ /* 0x000fc8000fffe0ff */
[----:B------:R-:W-:-:S04]  /*4300*/  USHF.R.U32.HI UR5, URZ, UR16, UR5 ;  /* 0x00000010ff057299 */ /* 0x000fc80008011605 */
[----:B------:R-:W-:-:S04]  /*4310*/  UIADD3 UR9, UPT, UPT, UR9, UR5, URZ ;  /* 0x0000000509097290 */ /* 0x000fc8000fffe0ff */
[----:B------:R-:W-:-:S03]  /*4320*/  USHF.R.U32.HI UR9, URZ, UR15, UR9 ;  /* 0x0000000fff097299 */ /* 0x000fc60008011609 */
[----:B------:R-:W1:Y:S01]  /*4330*/  LDCU UR5, c[0x0][0x5cc] ;  /* 0x0000b980ff0577ac */ /* 0x000e620008000800 */
[----:B------:R-:W-:-:S04]  /*4340*/  UIADD3 UR9, UPT, UPT, -UR9, URZ, URZ ;  /* 0x000000ff09097290 */ /* 0x000fc8000fffe1ff */
[----:B------:R-:W-:Y:S02]  /*4350*/  UIMAD UR4, UR4, UR9, UR6 ;  /* 0x00000009040472a4 */ /* 0x000fe4000f8e0206 */
[----:B------:R-:W-:Y:S02]  /*4360*/  USEL UR9, URZ, 0x1, UP0 ;  /* 0x00000001ff097887 */ /* 0x000fe40008000000 */
[----:B------:R-:W-:Y:S02]  /*4370*/  UISETP.GE.AND UP0, UPT, UR7, 0x80, UPT ;  /* 0x000000800700788c */ /* 0x000fe4000bf06270 */
[----:B------:R-:W-:Y:S02]  /*4380*/  UIADD3 UR6, UPT, UPT, -UR6, URZ, URZ ;  /* 0x000000ff06067290 */ /* 0x000fe4000fffe1ff */
[----:B------:R-:W-:Y:S02]  /*4390*/  LOP3.LUT R2, R2, UR9, RZ, 0x3c, !PT ;  /* 0x0000000902027c12 */ /* 0x000fe4000f8e3cff */
[----:B-1----:R-:W-:-:S03]  /*43a0*/  UIMAD UR6, UR5, UR6, UR8 ;  /* 0x00000006050672a4 */ /* 0x002fc6000f8e0208 */
[----:B--2---:R-:W-:Y:S09]  /*43b0*/  BRA.U !UP0, `(.L_x_50) ;  /* 0xffffffe108f07547 */ /* 0x004ff2000b83ffff */
.L_x_46:
[----:B------:R-:W-:-:S09]  /*43c0*/  UISETP.NE.AND UP0, UPT, UR23, URZ, UPT ;  /* 0x000000ff1700728c */ /* 0x000fd2000bf05270 */
[----:B------:R-:W-:Y:S05]  /*43d0*/  BRA.U UP0, `(.L_x_51) ;  /* 0x0000000100207547 */ /* 0x000fea000b800000 */
[----:B------:R-:W1:Y:S01]  /*43e0*/  S2UR UR4, SR_CgaCtaId ;  /* 0x00000000000479c3 */ /* 0x000e620000008800 */
[----:B------:R-:W-:Y:S01]  /*43f0*/  ELECT P0, URZ, PT ;  /* 0x0000000000ff782f */ /* 0x000fe20003800000 */
[----:B------:R-:W-:-:S06]  /*4400*/  IMAD.MOV.U32 R2, RZ, RZ, 0x1 ;  /* 0x00000001ff027424 */ /* 0x000fcc00078e00ff */
[----:B------:R-:W-:Y:S06]  /*4410*/  UVIRTCOUNT.DEALLOC.SMPOOL 0x80 ;  /* 0x000000800000784c */ /* 0x000fec0000000000 */
[----:B------:R-:W-:Y:S01]  /*4420*/  @P0 MOV R3, 0x40 ;  /* 0x0000004000030802 */ /* 0x000fe20000000f00 */
[----:B-1----:R-:W-:-:S05]  /*4430*/  @P0 IMAD.U32 R0, RZ, RZ, UR4 ;  /* 0x00000004ff000e24 */ /* 0x002fca000f8e00ff */
[----:B------:R-:W-:-:S05]  /*4440*/  @P0 LEA R3, R0, R3, 0x18 ;  /* 0x0000000300030211 */ /* 0x000fca00078ec0ff */
[----:B------:R1:W-:Y:S02]  /*4450*/  @P0 STS.U8 [R3], R2 ;  /* 0x0000000203000388 */ /* 0x0003e40000000000 */
.L_x_51:
[----:B------:R-:W-:Y:S06]  /*4460*/  BAR.SYNC.DEFER_BLOCKING 0x1, 0x80 ;  /* 0x0042000000007b1d */ /* 0x000fec0000010000 */
[----:B------:R-:W-:Y:S05]  /*4470*/  BRA.U UP0, `(.L_x_52) ;  /* 0x0000000100c47547 */ /* 0x000fea000b800000 */
[----:B-1----:R-:W1:Y:S01]  /*4480*/  S2R R3, SR_CgaCtaId ;  /* 0x0000000000037919 */ /* 0x002e620000008800 */
[----:B------:R-:W-:Y:S02]  /*4490*/  MOV R2, 0x400 ;  /* 0x0000040000027802 */ /* 0x000fe40000000f00 */
[----:B------:R-:W-:Y:S01]  /*44a0*/  LOP3.LUT R4, R0, 0x1, RZ, 0x3c, !PT ;  /* 0x0000000100047812 */ /* 0x000fe200078e3cff */
[----:B------:R-:W-:Y:S01]  /*44b0*/  IMAD.MOV.U32 R0, RZ, RZ, 0x1 ;  /* 0x00000001ff007424 */ /* 0x000fe200078e00ff */
[----:B-1----:R-:W-:-:S05]  /*44c0*/  LEA R2, R3, R2, 0x18 ;  /* 0x0000000203027211 */ /* 0x002fca00078ec0ff */
[----:B------:R-:W-:-:S05]  /*44d0*/  VIADD R5, R2, 0x70 ;  /* 0x0000007002057836 */ /* 0x000fca0000000000 */
[----:B------:R-:W-:-:S04]  /*44e0*/  PRMT R5, R4, 0x654, R5 ;  /* 0x0000065404057816 */ /* 0x000fc80000000005 */
[----:B------:R1:W-:Y:S01]  /*44f0*/  SYNCS.ARRIVE.TRANS64.RED.ART0 RZ, [R5+URZ], R0 ;  /* 0x0000000005ff79a7 */ /* 0x0003e200085004ff */
[----:B------:R-:W2:Y:S02]  /*4500*/  SYNCS.PHASECHK.TRANS64.TRYWAIT P0, [R2+URZ+0x70], RZ ;  /* 0x000070ff020075a7 */ /* 0x000ea400080011ff */
[----:B-12---:R-:W-:Y:S05]  /*4510*/  @!P0 BRA `(.L_x_53) ;  /* 0x0000000400848947 */ /* 0x006fea0003800000 */
.L_x_67:
[----:B------:R-:W-:Y:S01]  /*4520*/  NOP ;  /* 0x0000000000007918 */ /* 0x000fe20000000000 */
[----:B------:R-:W-:Y:S01]  /*4530*/  MOV R0, 0x50 ;  /* 0x0000005000007802 */ /* 0x000fe20000000f00 */
[----:B------:R-:W-:Y:S01]  /*4540*/  ULOP3.LUT UR8, UR11, 0xffff, URZ, 0xc0, !UPT ;  /* 0x0000ffff0b087892 */ /* 0x000fe2000f8ec0ff */
[----:B------:R-:W-:Y:S02]  /*4550*/  UMOV UR5, 0x1 ;  /* 0x0000000100057882 */ /* 0x000fe40000000000 */
[----:B------:R-:W-:Y:S01]  /*4560*/  LEA R3, R3, R0, 0x18 ;  /* 0x0000000003037211 */ /* 0x000fe200078ec0ff */
[----:B------:R-:W-:Y:S01]  /*4570*/  USHF.R.U32.HI UR8, URZ, 0x5, UR8 ;  /* 0x00000005ff087899 */ /* 0x000fe20008011608 */
[----:B------:R-:W-:-:S03]  /*4580*/  UMOV UR4, 0xffff ;  /* 0x0000ffff00047882 */ /* 0x000fc60000000000 */
[----:B------:R-:W2:Y:S01]  /*4590*/  LDS R0, [R3] ;  /* 0x0000000003007984 */ /* 0x000ea20000000800 */
[----:B------:R-:W-:Y:S02]  /*45a0*/  UIADD3 UR7, UPT, UPT, UR8, 0x10, URZ ;  /* 0x0000001008077890 */ /* 0x000fe4000fffe0ff */
[----:B------:R-:W-:Y:S02]  /*45b0*/  USHF.L.U32 UR4, UR4, UR8, URZ ;  /* 0x0000000804047299 */ /* 0x000fe400080006ff */
[----:B------:R-:W-:-:S04]  /*45c0*/  USHF.L.U32 UR7, UR5, UR7, URZ ;  /* 0x0000000705077299 */ /* 0x000fc800080006ff */
[----:B------:R-:W-:-:S04]  /*45d0*/  ULOP3.LUT UR7, UR7, UR4, URZ, 0xfc, !UPT ;  /* 0x0000000407077292 */ /* 0x000fc8000f8efcff */
[----:B------:R-:W-:Y:S01]  /*45e0*/  ULOP3.LUT UR5, UR7, 0xffff, URZ, 0xc0, !UPT ;  /* 0x0000ffff07057892 */ /* 0x000fe2000f8ec0ff */
[----:B--2---:R-:W-:-:S13]  /*45f0*/  R2UR UR6, R0 ;  /* 0x00000000000672ca */ /* 0x004fda00000e0000 */
[----:B------:R-:W-:-:S04]  /*4600*/  ULOP3.LUT UR4, UR7, 0xffff, UR6, 0x80, !UPT ;  /* 0x0000ffff07047892 */ /* 0x000fc8000f8e8006 */
[----:B------:R-:W-:-:S09]  /*4610*/  UISETP.NE.AND UP0, UPT, UR4, UR5, UPT ;  /* 0x000000050400728c */ /* 0x000fd2000bf05270 */
[----:B------:R-:W-:Y:S05]  /*4620*/  BRA.U UP0, `(.L_x_54) ;  /* 0x00000001004c7547 */ /* 0x000fea000b800000 */
[----:B------:R-:W-:Y:S02]  /*4630*/  USHF.R.U32.HI UR4, URZ, 0x10, UR7 ;  /* 0x00000010ff047899 */ /* 0x000fe40008011607 */
[----:B------:R-:W-:-:S04]  /*4640*/  USHF.R.U32.HI UR5, URZ, 0x10, UR6 ;  /* 0x00000010ff057899 */ /* 0x000fc80008011606 */
[----:B------:R-:W-:-:S04]  /*4650*/  ULOP3.LUT UR5, UR5, UR4, URZ, 0xc0, !UPT ;  /* 0x0000000405057292 */ /* 0x000fc8000f8ec0ff */
[----:B------:R-:W-:-:S09]  /*4660*/  UISETP.NE.AND UP0, UPT, UR5, UR4, UPT ;  /* 0x000000040500728c */ /* 0x000fd2000bf05270 */
[----:B------:R-:W-:Y:S05]  /*4670*/  BRA.U UP0, `(.L_x_55) ;  /* 0x00000001002c7547 */ /* 0x000fea000b800000 */
[----:B-1----:R-:W1:Y:S01]  /*4680*/  S2R R2, SR_LANEID ;  /* 0x0000000000027919 */ /* 0x002e620000000000 */
[----:B------:R-:W-:Y:S01]  /*4690*/  ULOP3.LUT UR7, URZ, UR7, URZ, 0x33, !UPT ;  /* 0x00000007ff077292 */ /* 0x000fe2000f8e33ff */
[----:B------:R-:W-:Y:S02]  /*46a0*/  VOTEU.ANY UR5, UPT, PT ;  /* 0x0000000000057886 */ /* 0x000fe400038e0100 */
[----:B------:R-:W-:-:S03]  /*46b0*/  UFLO.U32 UR5, UR5 ;  /* 0x00000005000572bd */ /* 0x000fc600080e0000 */
[----:B------:R-:W-:-:S04]  /*46c0*/  IMAD.U32 R0, RZ, RZ, UR7 ;  /* 0x00000007ff007e24 */ /* 0x000fc8000f8e00ff */
[----:B------:R-:W2:Y:S02]  /*46d0*/  REDUX UR4, R0 ;  /* 0x00000000000473c4 */ /* 0x000ea40000000000 */
[----:B------:R3:W-:Y:S01]  /*46e0*/  UTCATOMSWS.AND URZ, UR7 ;  /* 0x0000000700ff79e3 */ /* 0x0007e20008000000 */
[----:B-1----:R-:W-:Y:S02]  /*46f0*/  ISETP.EQ.U32.AND P0, PT, R2, UR5, PT ;  /* 0x0000000502007c0c */ /* 0x002fe4000bf02070 */
[----:B--2---:R-:W-:-:S11]  /*4700*/  MOV R2, UR4 ;  /* 0x0000000400027c02 */ /* 0x004fd60008000f00 */
[----:B------:R3:W-:Y:S01]  /*4710*/  @P0 ATOMS.AND RZ, [R3], R2 ;  /* 0x0000000203ff038c */ /* 0x0007e20002800000 */
[----:B------:R-:W-:Y:S05]  /*4720*/  BRA `(.L_x_56) ;  /* 0x0000000000147947 */ /* 0x000fea0003800000 */
.L_x_55:
[----:B-1----:R-:W-:Y:S02]  /*4730*/  MOV R2, 0x4750 ;  /* 0x0000475000027802 */ /* 0x002fe40000000f00 */
[----:B------:R-:W-:Y:S05]  /*4740*/  CALL.REL.NOINC `($__internal_0_$__cuda_sm10x_tcgen05_guardrail_trap_col_being_dealloced_not_returned_by_alloc) ;  /* 0x00000004000c7944 */ /* 0x000fea0003c00000 */
[----:B------:R-:W-:Y:S05]  /*4750*/  BRA `(.L_x_56) ;  /* 0x0000000000087947 */ /* 0x000fea0003800000 */
.L_x_54:
[----:B-1----:R-:W-:Y:S02]  /*4760*/  MOV R2, 0x4780 ;  /* 0x0000478000027802 */ /* 0x002fe40000000f00 */
[----:B------:R-:W-:Y:S05]  /*4770*/  CALL.REL.NOINC `($__internal_2_$__cuda_sm10x_tcgen05_guardrail_trap_unallocated_columns_being_dealloced) ;  /* 0x0000000400187944 */ /* 0x000fea0003c00000 */
.L_x_56:
[----:B------:R-:W-:Y:S01]  /*4780*/  NOP ;  /* 0x0000000000007918 */ /* 0x000fe20000000000 */
.L_x_52:
[----:B------:R-:W-:-:S04]  /*4790*/  DEPBAR.LE SB0, 0x0 ;  /* 0x000080000000791a */ /* 0x000fc80000000000 */
[----:B---3--:R-:W-:Y:S05]  /*47a0*/  EXIT ;  /* 0x000000000000794d */ /* 0x008fea0003800000 */
.L_x_19:
[----:B------:R-:W-:Y:S02]  /*47b0*/  MOV R2, UR4 ;  /* 0x0000000400027c02 */ /* 0x000fe40008000f00 */
[----:B------:R-:W-:Y:S02]  /*47c0*/  MOV R3, UR4 ;  /* 0x0000000400037c02 */ /* 0x000fe40008000f00 */
[----:B------:R-:W-:-:S07]  /*47d0*/  MOV R0, UR9 ;  /* 0x0000000900007c02 */ /* 0x000fce0008000f00 */
.L_x_57:
[----:B-1----:R1:W2:Y:S02]  /*47e0*/  SYNCS.PHASECHK.TRANS64.TRYWAIT P0, [R0+URZ+0x28], R3 ;  /* 0x00002803000075a7 */ /* 0x0022a400080011ff */
[----:B--2---:R-:W-:Y:S05]  /*47f0*/  @!P0 NANOSLEEP.SYNCS 0x989680 ;  /* 0x009896800000895d */ /* 0x004fea0003900000 */
[----:B------:R-:W2:Y:S02]  /*4800*/  @!P0 SYNCS.PHASECHK.TRANS64 P0, [R0+URZ+0x28], R3 ;  /* 0x00002803000085a7 */ /* 0x000ea400080010ff */
[----:B--2---:R-:W-:Y:S05]  /*4810*/  @!P0 BRA `(.L_x_57) ;  /* 0xfffffffc00f08947 */ /* 0x004fea000383ffff */
[----:B------:R-:W-:Y:S05]  /*4820*/  BRA `(.L_x_18) ;  /* 0xffffffc400407947 */ /* 0x000fea000383ffff */
.L_x_23:
[----:B------:R-:W-:Y:S02]  /*4830*/  MOV R2, UR5 ;  /* 0x0000000500027c02 */ /* 0x000fe40008000f00 */
[----:B------:R-:W-:Y:S02]  /*4840*/  MOV R3, UR5 ;  /* 0x0000000500037c02 */ /* 0x000fe40008000f00 */
[----:B------:R-:W-:-:S07]  /*4850*/  MOV R0, UR4 ;  /* 0x0000000400007c02 */ /* 0x000fce0008000f00 */
.L_x_58:
[----:B-1----:R1:W5:Y:S02]  /*4860*/  SYNCS.PHASECHK.TRANS64.TRYWAIT P0, [R0+URZ+0x28], R3 ;  /* 0x00002803000075a7 */ /* 0x00236400080011ff */
[----:B-----5:R-:W-:Y:S05]  /*4870*/  @!P0 NANOSLEEP.SYNCS 0x989680 ;  /* 0x009896800000895d */ /* 0x020fea0003900000 */
[----:B------:R-:W5:Y:S02]  /*4880*/  @!P0 SYNCS.PHASECHK.TRANS64 P0, [R0+URZ+0x28], R3 ;  /* 0x00002803000085a7 */ /* 0x000f6400080010ff */
[----:B-----5:R-:W-:Y:S05]  /*4890*/  @!P0 BRA `(.L_x_58) ;  /* 0xfffffffc00f08947 */ /* 0x020fea000383ffff */
[----:B------:R-:W-:Y:S05]  /*48a0*/  BRA `(.L_x_59) ;  /* 0xffffffc8006c7947 */ /* 0x000fea000383ffff */
.L_x_27:
[----:B------:R-:W-:Y:S02]  /*48b0*/  MOV R0, UR7 ;  /* 0x0000000700007c02 */ /* 0x000fe40008000f00 */
[----:B------:R-:W-:-:S07]  /*48c0*/  MOV R3, R2 ;  /* 0x0000000200037202 */ /* 0x000fce0000000f00 */
.L_x_60:
[----:B-1----:R1:W4:Y:S02]  /*48d0*/  SYNCS.PHASECHK.TRANS64.TRYWAIT P0, [R0+URZ+0x60], R3 ;  /* 0x00006003000075a7 */ /* 0x00232400080011ff */
[----:B----4-:R-:W-:Y:S05]  /*48e0*/  @!P0 NANOSLEEP.SYNCS 0x989680 ;  /* 0x009896800000895d */ /* 0x010fea0003900000 */
[----:B------:R-:W4:Y:S02]  /*48f0*/  @!P0 SYNCS.PHASECHK.TRANS64 P0, [R0+URZ+0x60], R3 ;  /* 0x00006003000085a7 */ /* 0x000f2400080010ff */
[----:B----4-:R-:W-:Y:S05]  /*4900*/  @!P0 BRA `(.L_x_60) ;  /* 0xfffffffc00f08947 */ /* 0x010fea000383ffff */
[----:B------:R-:W-:Y:S05]  /*4910*/  BRA `(.L_x_26) ;  /* 0xffffffcc00747947 */ /* 0x000fea000383ffff */
.L_x_30:
[----:B------:R-:W-:Y:S02]  /*4920*/  MOV R2, UR11 ;  /* 0x0000000b00027c02 */ /* 0x000fe40008000f00 */
[----:B------:R-:W-:Y:S02]  /*4930*/  MOV R3, UR11 ;  /* 0x0000000b00037c02 */ /* 0x000fe40008000f00 */
[----:B------:R-:W-:Y:S07]  /*4940*/  MOV R0, UR5 ;  /* 0x0000000500007c02 */ /* 0x000fee0008000f00 */
.L_x_61:
[----:B-1----:R1:W4:Y:S02]  /*4950*/  SYNCS.PHASECHK.TRANS64.TRYWAIT P0, [R0+URZ], R3 ;  /* 0x00000003000075a7 */ /* 0x00232400080011ff */
[----:B----4-:R-:W-:Y:S05]  /*4960*/  @!P0 NANOSLEEP.SYNCS 0x989680 ;  /* 0x009896800000895d */ /* 0x010fea0003900000 */
[----:B------:R-:W4:Y:S02]  /*4970*/  @!P0 SYNCS.PHASECHK.TRANS64 P0, [R0+URZ], R3 ;  /* 0x00000003000085a7 */ /* 0x000f2400080010ff */
[----:B----4-:R-:W-:Y:S05]  /*4980*/  @!P0 BRA `(.L_x_61) ;  /* 0xfffffffc00f08947 */ /* 0x010fea000383ffff */
[----:B------:R-:W-:Y:S05]  /*4990*/  BRA `(.L_x_29) ;  /* 0xffffffcc00b87947 */ /* 0x000fea000383ffff */
.L_x_34:
[----:B------:R-:W-:-:S07]  /*49a0*/  MOV R3, R2 ;  /* 0x0000000200037202 */ /* 0x000fce0000000f00 */
.L_x_62:
[----:B-----5:R5:W4:Y:S02]  /*49b0*/  SYNCS.PHASECHK.TRANS64.TRYWAIT P0, [R0+URZ+0x60], R3 ;  /* 0x00006003000075a7 */ /* 0x020b2400080011ff */
[----:B----4-:R-:W-:Y:S05]  /*49c0*/  @!P0 NANOSLEEP.SYNCS 0x989680 ;  /* 0x009896800000895d */ /* 0x010fea0003900000 */
[----:B------:R-:W4:Y:S02]  /*49d0*/  @!P0 SYNCS.PHASECHK.TRANS64 P0, [R0+URZ+0x60], R3 ;  /* 0x00006003000085a7 */ /* 0x000f2400080010ff */
[----:B----4-:R-:W-:Y:S05]  /*49e0*/  @!P0 BRA `(.L_x_62) ;  /* 0xfffffffc00f08947 */ /* 0x010fea000383ffff */
[----:B------:R-:W-:Y:S05]  /*49f0*/  BRA `(.L_x_24) ;  /* 0xffffffd000747947 */ /* 0x000fea000383ffff */
.L_x_42:
[----:B------:R-:W-:-:S07]  /*4a00*/  MOV R15, R14 ;  /* 0x0000000e000f7202 */ /* 0x000fce0000000f00 */
.L_x_63:
[----:B-1----:R1:W2:Y:S02]  /*4a10*/  SYNCS.PHASECHK.TRANS64.TRYWAIT P0, [R0+URZ], R15 ;  /* 0x0000000f000075a7 */ /* 0x0022a400080011ff */
[----:B--2---:R-:W-:Y:S05]  /*4a20*/  @!P0 NANOSLEEP.SYNCS 0x989680 ;  /* 0x009896800000895d */ /* 0x004fea0003900000 */
[----:B------:R-:W2:Y:S02]  /*4a30*/  @!P0 SYNCS.PHASECHK.TRANS64 P0, [R0+URZ], R15 ;  /* 0x0000000f000085a7 */ /* 0x000ea400080010ff */
[----:B--2---:R-:W-:Y:S05]  /*4a40*/  @!P0 BRA `(.L_x_63) ;  /* 0xfffffffc00f08947 */ /* 0x004fea000383ffff */
[----:B------:R-:W-:Y:S05]  /*4a50*/  BRA `(.L_x_41) ;  /* 0xffffffd400247947 */ /* 0x000fea000383ffff */
.L_x_45:
[----:B------:R-:W-:-:S07]  /*4a60*/  MOV R11, R10 ;  /* 0x0000000a000b7202 */ /* 0x000fce0000000f00 */
.L_x_64:
[----:B-1----:R1:W2:Y:S02]  /*4a70*/  SYNCS.PHASECHK.TRANS64.TRYWAIT P0, [R8+URZ], R11 ;  /* 0x0000000b080075a7 */ /* 0x0022a400080011ff */
[----:B--2---:R-:W-:Y:S05]  /*4a80*/  @!P0 NANOSLEEP.SYNCS 0x989680 ;  /* 0x009896800000895d */ /* 0x004fea0003900000 */
[----:B------:R-:W2:Y:S02]  /*4a90*/  @!P0 SYNCS.PHASECHK.TRANS64 P0, [R8+URZ], R11 ;  /* 0x0000000b080085a7 */ /* 0x000ea400080010ff */
[----:B--2---:R-:W-:Y:S05]  /*4aa0*/  @!P0 BRA `(.L_x_64) ;  /* 0xfffffffc00f08947 */ /* 0x004fea000383ffff */
[----:B------:R-:W-:Y:S05]  /*4ab0*/  BRA `(.L_x_44) ;  /* 0xffffffd4008c7947 */ /* 0x000fea000383ffff */
.L_x_47:
[----:B------:R-:W-:Y:S02]  /*4ac0*/  MOV R4, UR26 ;  /* 0x0000001a00047c02 */ /* 0x000fe40008000f00 */
[----:B------:R-:W-:-:S07]  /*4ad0*/  MOV R7, R6 ;  /* 0x0000000600077202 */ /* 0x000fce0000000f00 */
.L_x_65:
[----:B-1----:R1:W2:Y:S02]  /*4ae0*/  SYNCS.PHASECHK.TRANS64.TRYWAIT P0, [R4+URZ+0x50], R7 ;  /* 0x00005007040075a7 */ /* 0x0022a400080011ff */
[----:B--2---:R-:W-:Y:S05]  /*4af0*/  @!P0 NANOSLEEP.SYNCS 0x989680 ;  /* 0x009896800000895d */ /* 0x004fea0003900000 */
[----:B------:R-:W2:Y:S02]  /*4b00*/  @!P0 SYNCS.PHASECHK.TRANS64 P0, [R4+URZ+0x50], R7 ;  /* 0x00005007040085a7 */ /* 0x000ea400080010ff */
[----:B--2---:R-:W-:Y:S05]  /*4b10*/  @!P0 BRA `(.L_x_65) ;  /* 0xfffffffc00f08947 */ /* 0x004fea000383ffff */
[----:B------:R-:W-:Y:S05]  /*4b20*/  BRA `(.L_x_66) ;  /* 0xffffffdc006c7947 */ /* 0x000fea000383ffff */
.L_x_53:
[----:B-1----:R1:W2:Y:S02]  /*4b30*/  SYNCS.PHASECHK.TRANS64.TRYWAIT P0, [R2+URZ+0x70], RZ ;  /* 0x000070ff020075a7 */ /* 0x0022a400080011ff */
[----:B--2---:R-:W-:Y:S05]  /*4b40*/  @!P0 NANOSLEEP.SYNCS 0x989680 ;  /* 0x009896800000895d */ /* 0x004fea0003900000 */
[----:B------:R-:W2:Y:S02]  /*4b50*/  @!P0 SYNCS.PHASECHK.TRANS64 P0, [R2+URZ+0x70], RZ ;  /* 0x000070ff020085a7 */ /* 0x000ea400080010ff */
[----:B--2---:R-:W-:Y:S05]  /*4b60*/  @!P0 BRA `(.L_x_53) ;  /* 0xfffffffc00f08947 */ /* 0x004fea000383ffff */
[----:B------:R-:W-:Y:S05]  /*4b70*/  BRA `(.L_x_67) ;  /* 0xfffffff800687947 */ /* 0x000fea000383ffff */
        .weak           $__internal_0_$__cuda_sm10x_tcgen05_guardrail_trap_col_being_dealloced_not_returned_by_alloc
        .type           $__internal_0_$__cuda_sm10x_tcgen05_guardrail_trap_col_being_dealloced_not_returned_by_alloc,@function
        .size           $__internal_0_$__cuda_sm10x_tcgen05_guardrail_trap_col_being_dealloced_not_returned_by_alloc,($__internal_1_$__cuda_sm10x_tcgen05_guardrail_trap_phase_invalid_during_alloc - $__internal_0_$__cuda_sm10x_tcgen05_guardrail_trap_col_being_dealloced_not_returned_by_alloc)
$__internal_0_$__cuda_sm10x_tcgen05_guardrail_trap_col_being_dealloced_not_returned_by_alloc:
[----:B------:R-:W-:Y:S05]  /*4b80*/  BPT.TRAP 0x1 ;  /* 0x000000040000795c */ /* 0x000fea0000300000 */
[----:B------:R-:W-:-:S04]  /*4b90*/  HFMA2 R3, -RZ, RZ, 0, 0 ;  /* 0x00000000ff037431 */ /* 0x000fc800000001ff */
[----:B------:R-:W-:Y:S05]  /*4ba0*/  RET.REL.NODEC R2 `(kernel_cutlass_kernel_cudnngemm_swigludense_gemm_persistent_swigluPersistentDenseGemmKernel_object_at__TiledMMA_ThrLayoutVMNK21111000_PermutationMNK____MMAAtom_ThrID21_ShapeMNK25625616_TV_0) ;  /* 0xffffffb402147950 */ /* 0x000fea0003c3ffff */
        .weak           $__internal_1_$__cuda_sm10x_tcgen05_guardrail_trap_phase_invalid_during_alloc
        .type           $__internal_1_$__cuda_sm10x_tcgen05_guardrail_trap_phase_invalid_during_alloc,@function
        .size           $__internal_1_$__cuda_sm10x_tcgen05_guardrail_trap_phase_invalid_during_alloc,($__internal_2_$__cuda_sm10x_tcgen05_guardrail_trap_unallocated_columns_being_dealloced - $__internal_1_$__cuda_sm10x_tcgen05_guardrail_trap_phase_invalid_during_alloc)
$__internal_1_$__cuda_sm10x_tcgen05_guardrail_trap_phase_invalid_during_alloc:
[----:B------:R-:W-:Y:S05]  /*4bb0*/  BPT.TRAP 0x1 ;  /* 0x000000040000795c */ /* 0x000fea0000300000 */
[----:B------:R-:W-:-:S04]  /*4bc0*/  MOV R3, 0x0 ;  /* 0x0000000000037802 */ /* 0x000fc80000000f00 */
[----:B------:R-:W-:Y:S05]  /*4bd0*/  RET.REL.NODEC R2 `(kernel_cutlass_kernel_cudnngemm_swigludense_gemm_persistent_swigluPersistentDenseGemmKernel_object_at__TiledMMA_ThrLayoutVMNK21111000_PermutationMNK____MMAAtom_ThrID21_ShapeMNK25625616_TV_0) ;  /* 0xffffffb402087950 */ /* 0x000fea0003c3ffff */
        .weak           $__internal_2_$__cuda_sm10x_tcgen05_guardrail_trap_unallocated_columns_being_dealloced
        .type           $__internal_2_$__cuda_sm10x_tcgen05_guardrail_trap_unallocated_columns_being_dealloced,@function
        .size           $__internal_2_$__cuda_sm10x_tcgen05_guardrail_trap_unallocated_columns_being_dealloced,(.L_x_71 - $__internal_2_$__cuda_sm10x_tcgen05_guardrail_trap_unallocated_columns_being_dealloced)
$__internal_2_$__cuda_sm10x_tcgen05_guardrail_trap_unallocated_columns_being_dealloced:
[----:B------:R-:W-:Y:S05]  /*4be0*/  BPT.TRAP 0x1 ;  /* 0x000000040000795c */ /* 0x000fea0000300000 */
[----:B------:R-:W-:-:S04]  /*4bf0*/  HFMA2 R3, -RZ, RZ, 0, 0 ;  /* 0x00000000ff037431 */ /* 0x000fc800000001ff */
[----:B------:R-:W-:Y:S05]  /*4c00*/  RET.REL.NODEC R2 `(kernel_cutlass_kernel_cudnngemm_swigludense_gemm_persistent_swigluPersistentDenseGemmKernel_object_at__TiledMMA_ThrLayoutVMNK21111000_PermutationMNK____MMAAtom_ThrID21_ShapeMNK25625616_TV_0) ;  /* 0xffffffb002fc7950 */ /* 0x000fea0003c3ffff */
.L_x_68:
[----:B------:R-:W-:-:S00]  /*4c10*/  BRA `(.L_x_68) ;  /* 0xfffffffc00fc7947 */ /* 0x000fc0000383ffff */
[----:B------:R-:W-:-:S00]  /*4c20*/  NOP ;  /* 0x0000000000007918 */ /* 0x000fc00000000000 */
        /* <DEDUP_REMOVED lines=13> */
.L_x_71:


//--------------------- .nv.shared.kernel_cutlass_kernel_cudnngemm_swigludense_gemm_persistent_swigluPersistentDenseGemmKernel_object_at__TiledMMA_ThrLayoutVMNK21111000_PermutationMNK____MMAAtom_ThrID21_ShapeMNK25625616_TV_0 --------------------------
	.section	.nv.shared.kernel_cutlass_kernel_cudnngemm_swigludense_gemm_persistent_swigluPersistentDenseGemmKernel_object_at__TiledMMA_ThrLayoutVMNK21111000_PermutationMNK____MMAAtom_ThrID21_ShapeMNK25625616_TV_0,"aw",@nobits
	.sectionflags	@""
	.align	1024
	.zero		1024


//--------------------- .nv.shared.reserved.0     --------------------------
	.section	.nv.shared.reserved.0,"aw",@nobits
	.align	8
	.weak		__nv_reservedSMEM_offset_0_alias
	.size		__nv_reservedSMEM_offset_0_alias, 0, 64
	.other		__nv_reservedSMEM_offset_0_alias,@"STO_CUDA_RESERVED_SHARED STV_DEFAULT"
__nv_reservedSMEM_offset_0_alias:
	.zero		0
.nv.shared.reserved.0:
	.zero		64
	.weak		__nv_reservedSMEM_allocation_phase
	.type		__nv_reservedSMEM_allocation_phase,@object
	.size		__nv_reservedSMEM_allocation_phase,(.L_0 - __nv_reservedSMEM_allocation_phase)
__nv_reservedSMEM_allocation_phase:
	.zero		1
.L_0:
	.zero		7
	.weak		__nv_reservedSMEM_devtool_atexit_pc
	.type		__nv_reservedSMEM_devtool_atexit_pc,@object
	.size		__nv_reservedSMEM_devtool_atexit_pc,(__nv_reservedSMEM_allocation_mask - __nv_reservedSMEM_devtool_atexit_pc)
__nv_reservedSMEM_devtool_atexit_pc:
	.zero		8
	.weak		__nv_reservedSMEM_allocation_mask
	.type		__nv_reservedSMEM_allocation_mask,@object
	.size		__nv_reservedSMEM_allocation_mask,(.L_2 - __nv_reservedSMEM_allocation_mask)
__nv_reservedSMEM_allocation_mask:
	.zero		4
.L_2:
	.zero		4
	.weak		__nv_reservedSMEM_tmem_allocation_pipeline_mbarrier
	.type		__nv_reservedSMEM_tmem_allocation_pipeline_mbarrier,@object
	.size		__nv_reservedSMEM_tmem_allocation_pipeline_mbarrier,(__nv_reservedSMEM_tmem_allocation_pipeline_mbarrier_parity - __nv_reservedSMEM_tmem_allocation_pipeline_mbarrier)
__nv_reservedSMEM_tmem_allocation_pipeline_mbarrier:
	.zero		8
	.weak		__nv_reservedSMEM_tmem_allocation_pipeline_mbarrier_parity
	.type		__nv_reservedSMEM_tmem_allocation_pipeline_mbarrier_parity,@object
	.size		__nv_reservedSMEM_tmem_allocation_pipeline_mbarrier_parity,(.L_4 - __nv_reservedSMEM_tmem_allocation_pipeline_mbarrier_parity)
__nv_reservedSMEM_tmem_allocation_pipeline_mbarrier_parity:
	.zero		4
.L_4:


//--------------------- .nv.constant0.kernel_cutlass_kernel_cudnngemm_swigludense_gemm_persistent_swigluPersistentDenseGemmKernel_object_at__TiledMMA_ThrLayoutVMNK21111000_PermutationMNK____MMAAtom_ThrID21_ShapeMNK25625616_TV_0 --------------------------
	.section	.nv.constant0.kernel_cutlass_kernel_cudnngemm_swigludense_gemm_persistent_swigluPersistentDenseGemmKernel_object_at__TiledMMA_ThrLayoutVMNK21111000_PermutationMNK____MMAAtom_ThrID21_ShapeMNK25625616_TV_0,"a",@progbits
	.sectionflags	@""
	.align	4
.nv.constant0.kernel_cutlass_kernel_cudnngemm_swigludense_gemm_persistent_swigluPersistentDenseGemmKernel_object_at__TiledMMA_ThrLayoutVMNK21111000_PermutationMNK____MMAAtom_ThrID21_ShapeMNK25625616_TV_0:
	.zero		1512


//--------------------- SYMBOLS --------------------------

	.type		.nv.reservedSmem.offset0,@object
	.size		.nv.reservedSmem.offset0,0x4
	.type		.nv.reservedSmem.cap,@object
	.size		.nv.reservedSmem.cap,0x4
